def attn_fwd(
    Q,
    K,
    V,
    Out,
    Lse,
    sm_scale,
    stride_qz,
    stride_qh,
    stride_qm,
    stride_qk,
    stride_kz,
    stride_kh,
    stride_kn,
    stride_kk,
    stride_vz,
    stride_vh,
    stride_vn,
    stride_vk,
    stride_oz,
    stride_oh,
    stride_om,
    stride_ok,
    seqlen_q,
    seqlen_k,
    BLOCK_M: tl.constexpr,
    BLOCK_N: tl.constexpr,
    HEAD_DIM: tl.constexpr,
    CAUSAL: tl.constexpr,
):
    start_m = tl.program_id(0)
    off_hz = tl.program_id(1)
    q_off = off_hz * stride_qh
    k_off = off_hz * stride_kh
    v_off = off_hz * stride_vh
    offs_m = start_m * BLOCK_M + tl.arange(0, BLOCK_M)
    offs_d = tl.arange(0, HEAD_DIM)
    offs_n = tl.arange(0, BLOCK_N)
    q_ptrs = Q + q_off + offs_m[:, None] * stride_qm + offs_d[None, :] * stride_qk
    k_ptrs = K + k_off + offs_d[:, None] * stride_kk + offs_n[None, :] * stride_kn
    v_ptrs = V + v_off + offs_n[:, None] * stride_vn + offs_d[None, :] * stride_vk
    m_i = tl.full([BLOCK_M], float("-inf"), dtype=tl.float32)
    l_i = tl.zeros([BLOCK_M], dtype=tl.float32) + 1.0
    acc = tl.zeros([BLOCK_M, HEAD_DIM], dtype=tl.float32)
    q = tl.load(q_ptrs)
    acc, l_i, m_i = _attn_fwd_inner(
        acc,
        l_i,
        m_i,
        q,
        k_ptrs,
        v_ptrs,
        sm_scale,
        stride_kn,
        stride_vn,
        start_m,
        seqlen_k,
        BLOCK_M,
        BLOCK_N,
        HEAD_DIM,
        CAUSAL,
    )
    acc = acc / l_i[:, None]
    lse = m_i + tl.math.log2(l_i) / 1.4426950408889634
    o_ptrs = (
        Out
        + off_hz * stride_oh
        + offs_m[:, None] * stride_om
        + offs_d[None, :] * stride_ok
    )
    tl.store(o_ptrs, acc.to(Out.dtype.element_ty))
    tl.store(Lse + off_hz * seqlen_q + offs_m, lse)

# config = {"BLOCK_M": 32, "BLOCK_N": 32, "HEAD_DIM": 16, "arch": "sm_100", "causal": true, "dtype": "bf16", "num_stages": 2, "num_warps": 8}
# arch = sm_100


// ===== COMPILED SASS (sm_100a) =====

	.target	sm_100a

	.elftype	@"ET_EXEC"


//--------------------- .note.nv.tkinfo           --------------------------
	.section	.note.nv.tkinfo,"",@"SHT_NOTE"
	.sectionflags	@"SHF_NOTE_NV_TKINFO"
	.tkinfo
        /*0018*/ 	.word	0x00000081
        /*0030*/ 	.string	""
        /*0030*/ 	.string	"ptxas-blackwell"
        /*0030*/ 	.string	"Cuda compilation tools, release 12.9, V12.9.86"
        /*0030*/ 	.string	"Build cuda_12.9.r12.9/compiler.36037853_0"
        /*0030*/ 	.string	"-v  -suppress-debug-info  -lineinfo  -arch sm_100a "



//--------------------- .note.nv.cuver            --------------------------
	.section	.note.nv.cuver,"",@"SHT_NOTE"
	.sectionflags	@"SHF_NOTE_NV_CUVER"
        /*0018*/ 	.short	0x0001
        /*001a*/ 	.short	0x0064
        /*001c*/ 	.short	0x0001
        /*001e*/ 	.short	0x0000
        /*0020*/ 	.short	0x0001
        /*0022*/ 	.short	0x0000


//--------------------- .nv.info                  --------------------------
	.section	.nv.info,"",@"SHT_CUDA_INFO"
	.align	4


	//----- nvinfo : EIATTR_REGCOUNT
	.align		4
        /*0000*/ 	.byte	0x04, 0x2f
        /*0002*/ 	.short	(.L_2 - .L_1)
	.align		4
.L_1:
        /*0004*/ 	.word	index@(attn_fwd)
        /*0008*/ 	.word	0x0000003a


	//----- nvinfo : EIATTR_FRAME_SIZE
	.align		4
.L_2:
        /*000c*/ 	.byte	0x04, 0x11
        /*000e*/ 	.short	(.L_4 - .L_3)
	.align		4
.L_3:
        /*0010*/ 	.word	index@(attn_fwd)
        /*0014*/ 	.word	0x00000000


	//----- nvinfo : EIATTR_MIN_STACK_SIZE
	.align		4
.L_4:
        /*0018*/ 	.byte	0x04, 0x12
        /*001a*/ 	.short	(.L_6 - .L_5)
	.align		4
.L_5:
        /*001c*/ 	.word	index@(attn_fwd)
        /*0020*/ 	.word	0x00000000
.L_6:


//--------------------- .nv.info.attn_fwd         --------------------------
	.section	.nv.info.attn_fwd,"",@"SHT_CUDA_INFO"
	.sectionflags	@""
	.align	4


	//----- nvinfo : EIATTR_CUDA_API_VERSION
	.align		4
        /*0000*/ 	.byte	0x04, 0x37
        /*0002*/ 	.short	(.L_8 - .L_7)
.L_7:
        /*0004*/ 	.word	0x00000081


	//----- nvinfo : EIATTR_KPARAM_INFO
	.align		4
.L_8:
        /*0008*/ 	.byte	0x04, 0x17
        /*000a*/ 	.short	(.L_10 - .L_9)
.L_9:
        /*000c*/ 	.word	0x00000000
        /*0010*/ 	.short	0x0019
        /*0012*/ 	.short	0x0080
        /*0014*/ 	.byte	0x00, 0xf4, 0x21, 0x00


	//----- nvinfo : EIATTR_KPARAM_INFO
	.align		4
.L_10:
        /*0018*/ 	.byte	0x04, 0x17
        /*001a*/ 	.short	(.L_12 - .L_11)
.L_11:
        /*001c*/ 	.word	0x00000000
        /*0020*/ 	.short	0x0018
        /*0022*/ 	.short	0x0078
        /*0024*/ 	.byte	0x00, 0xf4, 0x21, 0x00


	//----- nvinfo : EIATTR_KPARAM_INFO
	.align		4
.L_12:
        /*0028*/ 	.byte	0x04, 0x17
        /*002a*/ 	.short	(.L_14 - .L_13)
.L_13:
        /*002c*/ 	.word	0x00000000
        /*0030*/ 	.short	0x0017
        /*0032*/ 	.short	0x0070
        /*0034*/ 	.byte	0x00, 0xf0, 0x11, 0x00


	//----- nvinfo : EIATTR_KPARAM_INFO
	.align		4
.L_14:
        /*0038*/ 	.byte	0x04, 0x17
        /*003a*/ 	.short	(.L_16 - .L_15)
.L_15:
        /*003c*/ 	.word	0x00000000
        /*0040*/ 	.short	0x0016
        /*0042*/ 	.short	0x006c
        /*0044*/ 	.byte	0x00, 0xf0, 0x11, 0x00


	//----- nvinfo : EIATTR_KPARAM_INFO
	.align		4
.L_16:
        /*0048*/ 	.byte	0x04, 0x17
        /*004a*/ 	.short	(.L_18 - .L_17)
.L_17:
        /*004c*/ 	.word	0x00000000
        /*0050*/ 	.short	0x0015
        /*0052*/ 	.short	0x0068
        /*0054*/ 	.byte	0x00, 0xf0, 0x11, 0x00


	//----- nvinfo : EIATTR_KPARAM_INFO
	.align		4
.L_18:
        /*0058*/ 	.byte	0x04, 0x17
        /*005a*/ 	.short	(.L_20 - .L_19)
.L_19:
        /*005c*/ 	.word	0x00000000
        /*0060*/ 	.short	0x0014
        /*0062*/ 	.short	0x0064
        /*0064*/ 	.byte	0x00, 0xf0, 0x11, 0x00


	//----- nvinfo : EIATTR_KPARAM_INFO
	.align		4
.L_20:
        /*0068*/ 	.byte	0x04, 0x17
        /*006a*/ 	.short	(.L_22 - .L_21)
.L_21:
        /*006c*/ 	.word	0x00000000
        /*0070*/ 	.short	0x0013
        /*0072*/ 	.short	0x0060
        /*0074*/ 	.byte	0x00, 0xf0, 0x11, 0x00


	//----- nvinfo : EIATTR_KPARAM_INFO
	.align		4
.L_22:
        /*0078*/ 	.byte	0x04, 0x17
        /*007a*/ 	.short	(.L_24 - .L_23)
.L_23:
        /*007c*/ 	.word	0x00000000
        /*0080*/ 	.short	0x0012
        /*0082*/ 	.short	0x005c
        /*0084*/ 	.byte	0x00, 0xf0, 0x11, 0x00


	//----- nvinfo : EIATTR_KPARAM_INFO
	.align		4
.L_24:
        /*0088*/ 	.byte	0x04, 0x17
        /*008a*/ 	.short	(.L_26 - .L_25)
.L_25:
        /*008c*/ 	.word	0x00000000
        /*0090*/ 	.short	0x0011
        /*0092*/ 	.short	0x0058
        /*0094*/ 	.byte	0x00, 0xf0, 0x11, 0x00


	//----- nvinfo : EIATTR_KPARAM_INFO
	.align		4
.L_26:
        /*0098*/ 	.byte	0x04, 0x17
        /*009a*/ 	.short	(.L_28 - .L_27)
.L_27:
        /*009c*/ 	.word	0x00000000
        /*00a0*/ 	.short	0x0010
        /*00a2*/ 	.short	0x0054
        /*00a4*/ 	.byte	0x00, 0xf0, 0x11, 0x00


	//----- nvinfo : EIATTR_KPARAM_INFO
	.align		4
.L_28:
        /*00a8*/ 	.byte	0x04, 0x17
        /*00aa*/ 	.short	(.L_30 - .L_29)
.L_29:
        /*00ac*/ 	.word	0x00000000
        /*00b0*/ 	.short	0x000f
        /*00b2*/ 	.short	0x0050
        /*00b4*/ 	.byte	0x00, 0xf0, 0x11, 0x00


	//----- nvinfo : EIATTR_KPARAM_INFO
	.align		4
.L_30:
        /*00b8*/ 	.byte	0x04, 0x17
        /*00ba*/ 	.short	(.L_32 - .L_31)
.L_31:
        /*00bc*/ 	.word	0x00000000
        /*00c0*/ 	.short	0x000e
        /*00c2*/ 	.short	0x004c
        /*00c4*/ 	.byte	0x00, 0xf0, 0x11, 0x00


	//----- nvinfo : EIATTR_KPARAM_INFO
	.align		4
.L_32:
        /*00c8*/ 	.byte	0x04, 0x17
        /*00ca*/ 	.short	(.L_34 - .L_33)
.L_33:
        /*00cc*/ 	.word	0x00000000
        /*00d0*/ 	.short	0x000d
        /*00d2*/ 	.short	0x0048
        /*00d4*/ 	.byte	0x00, 0xf0, 0x11, 0x00


	//----- nvinfo : EIATTR_KPARAM_INFO
	.align		4
.L_34:
        /*00d8*/ 	.byte	0x04, 0x17
        /*00da*/ 	.short	(.L_36 - .L_35)
.L_35:
        /*00dc*/ 	.word	0x00000000
        /*00e0*/ 	.short	0x000c
        /*00e2*/ 	.short	0x0044
        /*00e4*/ 	.byte	0x00, 0xf0, 0x11, 0x00


	//----- nvinfo : EIATTR_KPARAM_INFO
	.align		4
.L_36:
        /*00e8*/ 	.byte	0x04, 0x17
        /*00ea*/ 	.short	(.L_38 - .L_37)
.L_37:
        /*00ec*/ 	.word	0x00000000
        /*00f0*/ 	.short	0x000b
        /*00f2*/ 	.short	0x0040
        /*00f4*/ 	.byte	0x00, 0xf0, 0x11, 0x00


	//----- nvinfo : EIATTR_KPARAM_INFO
	.align		4
.L_38:
        /*00f8*/ 	.byte	0x04, 0x17
        /*00fa*/ 	.short	(.L_40 - .L_39)
.L_39:
        /*00fc*/ 	.word	0x00000000
        /*0100*/ 	.short	0x000a
        /*0102*/ 	.short	0x003c
        /*0104*/ 	.byte	0x00, 0xf0, 0x11, 0x00


	//----- nvinfo : EIATTR_KPARAM_INFO
	.align		4
.L_40:
        /*0108*/ 	.byte	0x04, 0x17
        /*010a*/ 	.short	(.L_42 - .L_41)
.L_41:
        /*010c*/ 	.word	0x00000000
        /*0110*/ 	.short	0x0009
        /*0112*/ 	.short	0x0038
        /*0114*/ 	.byte	0x00, 0xf0, 0x11, 0x00


	//----- nvinfo : EIATTR_KPARAM_INFO
	.align		4
.L_42:
        /*0118*/ 	.byte	0x04, 0x17
        /*011a*/ 	.short	(.L_44 - .L_43)
.L_43:
        /*011c*/ 	.word	0x00000000
        /*0120*/ 	.short	0x0008
        /*0122*/ 	.short	0x0034
        /*0124*/ 	.byte	0x00, 0xf0, 0x11, 0x00


	//----- nvinfo : EIATTR_KPARAM_INFO
	.align		4
.L_44:
        /*0128*/ 	.byte	0x04, 0x17
        /*012a*/ 	.short	(.L_46 - .L_45)
.L_45:
        /*012c*/ 	.word	0x00000000
        /*0130*/ 	.short	0x0007
        /*0132*/ 	.short	0x0030
        /*0134*/ 	.byte	0x00, 0xf0, 0x11, 0x00


	//----- nvinfo : EIATTR_KPARAM_INFO
	.align		4
.L_46:
        /*0138*/ 	.byte	0x04, 0x17
        /*013a*/ 	.short	(.L_48 - .L_47)
.L_47:
        /*013c*/ 	.word	0x00000000
        /*0140*/ 	.short	0x0006
        /*0142*/ 	.short	0x002c
        /*0144*/ 	.byte	0x00, 0xf0, 0x11, 0x00


	//----- nvinfo : EIATTR_KPARAM_INFO
	.align		4
.L_48:
        /*0148*/ 	.byte	0x04, 0x17
        /*014a*/ 	.short	(.L_50 - .L_49)
.L_49:
        /*014c*/ 	.word	0x00000000
        /*0150*/ 	.short	0x0005
        /*0152*/ 	.short	0x0028
        /*0154*/ 	.byte	0x00, 0xf0, 0x11, 0x00


	//----- nvinfo : EIATTR_KPARAM_INFO
	.align		4
.L_50:
        /*0158*/ 	.byte	0x04, 0x17
        /*015a*/ 	.short	(.L_52 - .L_51)
.L_51:
        /*015c*/ 	.word	0x00000000
        /*0160*/ 	.short	0x0004
        /*0162*/ 	.short	0x0020
        /*0164*/ 	.byte	0x00, 0xf4, 0x21, 0x00


	//----- nvinfo : EIATTR_KPARAM_INFO
	.align		4
.L_52:
        /*0168*/ 	.byte	0x04, 0x17
        /*016a*/ 	.short	(.L_54 - .L_53)
.L_53:
        /*016c*/ 	.word	0x00000000
        /*0170*/ 	.short	0x0003
        /*0172*/ 	.short	0x0018
        /*0174*/ 	.byte	0x00, 0xf4, 0x21, 0x00


	//----- nvinfo : EIATTR_KPARAM_INFO
	.align		4
.L_54:
        /*0178*/ 	.byte	0x04, 0x17
        /*017a*/ 	.short	(.L_56 - .L_55)
.L_55:
        /*017c*/ 	.word	0x00000000
        /*0180*/ 	.short	0x0002
        /*0182*/ 	.short	0x0010
        /*0184*/ 	.byte	0x00, 0xf4, 0x21, 0x00


	//----- nvinfo : EIATTR_KPARAM_INFO
	.align		4
.L_56:
        /*0188*/ 	.byte	0x04, 0x17
        /*018a*/ 	.short	(.L_58 - .L_57)
.L_57:
        /*018c*/ 	.word	0x00000000
        /*0190*/ 	.short	0x0001
        /*0192*/ 	.short	0x0008
        /*0194*/ 	.byte	0x00, 0xf4, 0x21, 0x00


	//----- nvinfo : EIATTR_KPARAM_INFO
	.align		4
.L_58:
        /*0198*/ 	.byte	0x04, 0x17
        /*019a*/ 	.short	(.L_60 - .L_59)
.L_59:
        /*019c*/ 	.word	0x00000000
        /*01a0*/ 	.short	0x0000
        /*01a2*/ 	.short	0x0000
        /*01a4*/ 	.byte	0x00, 0xf4, 0x21, 0x00


	//----- nvinfo : EIATTR_SPARSE_MMA_MASK
	.align		4
.L_60:
        /*01a8*/ 	.byte	0x03, 0x50
        /*01aa*/ 	.short	0x0000


	//----- nvinfo : EIATTR_MAXREG_COUNT
	.align		4
        /*01ac*/ 	.byte	0x03, 0x1b
        /*01ae*/ 	.short	0x00ff


	//----- nvinfo : EIATTR_NUM_BARRIERS
	.align		4
        /*01b0*/ 	.byte	0x02, 0x4c
        /*01b2*/ 	.byte	0x01
	.zero		1


	//----- nvinfo : EIATTR_COOP_GROUP_MASK_REGIDS
	.align		4
        /*01b4*/ 	.byte	0x04, 0x29
        /*01b6*/ 	.short	(.L_62 - .L_61)


	//   ....[0]....
.L_61:
        /*01b8*/ 	.word	0xffffffff


	//   ....[1]....
        /*01bc*/ 	.word	0xffffffff


	//   ....[2]....
        /*01c0*/ 	.word	0xffffffff


	//   ....[3]....
        /*01c4*/ 	.word	0xffffffff


	//   ....[4]....
        /*01c8*/ 	.word	0xffffffff


	//   ....[5]....
        /*01cc*/ 	.word	0xffffffff


	//   ....[6]....
        /*01d0*/ 	.word	0xffffffff


	//   ....[7]....
        /*01d4*/ 	.word	0xffffffff


	//----- nvinfo : EIATTR_COOP_GROUP_INSTR_OFFSETS
	.align		4
.L_62:
        /*01d8*/ 	.byte	0x04, 0x28
        /*01da*/ 	.short	(.L_64 - .L_63)


	//   ....[0]....
.L_63:
        /*01dc*/ 	.word	0x00000fb0


	//   ....[1]....
        /*01e0*/ 	.word	0x00000fc0


	//   ....[2]....
        /*01e4*/ 	.word	0x00000ff0


	//   ....[3]....
        /*01e8*/ 	.word	0x00001000


	//   ....[4]....
        /*01ec*/ 	.word	0x00001550


	//   ....[5]....
        /*01f0*/ 	.word	0x00001570


	//   ....[6]....
        /*01f4*/ 	.word	0x000015c0


	//   ....[7]....
        /*01f8*/ 	.word	0x00001610


	//----- nvinfo : EIATTR_VRC_CTA_INIT_COUNT
	.align		4
.L_64:
        /*01fc*/ 	.byte	0x02, 0x4a
	.zero		1
	.zero		1


	//----- nvinfo : EIATTR_EXIT_INSTR_OFFSETS
	.align		4
        /*0200*/ 	.byte	0x04, 0x1c
        /*0202*/ 	.short	(.L_66 - .L_65)


	//   ....[0]....
.L_65:
        /*0204*/ 	.word	0x00002150


	//   ....[1]....
        /*0208*/ 	.word	0x00002180


	//----- nvinfo : EIATTR_REQNTID
	.align		4
.L_66:
        /*020c*/ 	.byte	0x04, 0x10
        /*020e*/ 	.short	(.L_68 - .L_67)
.L_67:
        /*0210*/ 	.word	0x00000100
        /*0214*/ 	.word	0x00000001
        /*0218*/ 	.word	0x00000001


	//----- nvinfo : EIATTR_CBANK_PARAM_SIZE
	.align		4
.L_68:
        /*021c*/ 	.byte	0x03, 0x19
        /*021e*/ 	.short	0x0088


	//----- nvinfo : EIATTR_PARAM_CBANK
	.align		4
        /*0220*/ 	.byte	0x04, 0x0a
        /*0222*/ 	.short	(.L_70 - .L_69)
	.align		4
.L_69:
        /*0224*/ 	.word	index@(.nv.constant0.attn_fwd)
        /*0228*/ 	.short	0x0380
        /*022a*/ 	.short	0x0088


	//----- nvinfo : EIATTR_SW_WAR
	.align		4
.L_70:
        /*022c*/ 	.byte	0x04, 0x36
        /*022e*/ 	.short	(.L_72 - .L_71)
.L_71:
        /*0230*/ 	.word	0x00000008
.L_72:


//--------------------- .nv.compat                --------------------------
	.section	.nv.compat,"",@"SHT_CUDA_COMPAT_INFO"
	.align	4
        /*0000*/ 	.byte	0x02, 0x02, 0x01, 0x00, 0x02, 0x05, 0x05, 0x00, 0x02, 0x03, 0x00, 0x00, 0x02, 0x06, 0x01, 0x00


//--------------------- .nv.callgraph             --------------------------
	.section	.nv.callgraph,"",@"SHT_CUDA_CALLGRAPH"
	.align	4
	.sectionentsize	8
	.align		4
        /*0000*/ 	.word	0x00000000
	.align		4
        /*0004*/ 	.word	0xffffffff
	.align		4
        /*0008*/ 	.word	0x00000000
	.align		4
        /*000c*/ 	.word	0xfffffffe
	.align		4
        /*0010*/ 	.word	0x00000000
	.align		4
        /*0014*/ 	.word	0xfffffffd
	.align		4
        /*0018*/ 	.word	0x00000000
	.align		4
        /*001c*/ 	.word	0xfffffffc


//--------------------- .nv.constant4             --------------------------
	.section	.nv.constant4,"a",@progbits
	.align	8
	.align		8
.nv.constant4:
        /*0000*/ 	.dword	_$_str


//--------------------- .text.attn_fwd            --------------------------
	.section	.text.attn_fwd,"ax",@progbits
	.align	128
        .global         attn_fwd
        .type           attn_fwd,@function
        .size           attn_fwd,(.L_x_3 - attn_fwd)
        .other          attn_fwd,@"STO_CUDA_ENTRY STV_DEFAULT"
attn_fwd:
.text.attn_fwd:
[----:B------:R-:W0:Y:S08]  /*0000*/  LDC R1, c[0x0][0x37c] ;  /* 0x0000df00ff017b82 */ /* 0x000e300000000800 */
[----:B------:R-:W1:Y:S01]  /*0010*/  S2UR UR8, SR_CTAID.X ;  /* 0x00000000000879c3 */ /* 0x000e620000002500 */
[----:B------:R-:W2:Y:S01]  /*0020*/  S2R R6, SR_TID.X ;  /* 0x0000000000067919 */ /* 0x000ea20000002100 */
[----:B------:R-:W3:Y:S01]  /*0030*/  LDCU.64 UR4, c[0x0][0x3b0] ;  /* 0x00007600ff0477ac */ /* 0x000ee20008000a00 */
[----:B------:R-:W4:Y:S05]  /*0040*/  LDCU.64 UR16, c[0x0][0x358] ;  /* 0x00006b00ff1077ac */ /* 0x000f2a0008000a00 */
[----:B------:R-:W3:Y:S08]  /*0050*/  S2UR UR10, SR_CTAID.Y ;  /* 0x00000000000a79c3 */ /* 0x000ef00000002600 */
[----:B------:R-:W5:Y:S01]  /*0060*/  LDC R7, c[0x0][0x3b8] ;  /* 0x0000ee00ff077b82 */ /* 0x000f620000000800 */
[----:B-1----:R-:W-:-:S07]  /*0070*/  USHF.L.U32 UR8, UR8, 0x5, URZ ;  /* 0x0000000508087899 */ /* 0x002fce00080006ff */
[----:B------:R-:W1:Y:S01]  /*0080*/  LDC.64 R8, c[0x0][0x380] ;  /* 0x0000e000ff087b82 */ /* 0x000e620000000a00 */
[----:B------:R-:W-:Y:S01]  /*0090*/  IMAD.U32 R3, RZ, RZ, UR8 ;  /* 0x00000008ff037e24 */ /* 0x000fe2000f8e00ff */
[----:B---3--:R-:W-:Y:S01]  /*00a0*/  UIMAD UR4, UR10, UR4, URZ ;  /* 0x000000040a0472a4 */ /* 0x008fe2000f8e02ff */
[----:B--2---:R-:W-:-:S03]  /*00b0*/  SHF.R.U32.HI R0, RZ, 0x5, R6 ;  /* 0x00000005ff007819 */ /* 0x004fc60000011606 */
[----:B------:R-:W-:Y:S01]  /*00c0*/  LOP3.LUT R38, R3, 0x1f, R6, 0xf8, !PT ;  /* 0x0000001f03267812 */ /* 0x000fe200078ef806 */
[----:B------:R-:W-:Y:S01]  /*00d0*/  USHF.L.U32 UR6, UR4, 0x1, URZ ;  /* 0x0000000104067899 */ /* 0x000fe200080006ff */
[----:B------:R-:W-:-:S03]  /*00e0*/  SGXT.U32 R0, R0, 0x3 ;  /* 0x000000030000781a */ /* 0x000fc60000000000 */
[----:B------:R-:W-:Y:S01]  /*00f0*/  IMAD R2, R38, UR5, RZ ;  /* 0x0000000526027c24 */ /* 0x000fe2000f8e02ff */
[----:B------:R-:W-:Y:S01]  /*0100*/  UIMAD.WIDE UR4, UR4, 0x2, URZ ;  /* 0x00000002040478a5 */ /* 0x000fe2000f8e02ff */
[----:B-----5:R-:W-:Y:S02]  /*0110*/  IMAD R5, R0, R7, RZ ;  /* 0x0000000700057224 */ /* 0x020fe400078e02ff */
[C---:B------:R-:W-:Y:S02]  /*0120*/  IMAD.SHL.U32 R3, R2.reuse, 0x2, RZ ;  /* 0x0000000202037824 */ /* 0x040fe400078e00ff */
[----:B------:R-:W-:-:S03]  /*0130*/  IMAD.HI R2, R2, 0x2, RZ ;  /* 0x0000000202027827 */ /* 0x000fc600078e02ff */
[----:B-1----:R-:W-:Y:S01]  /*0140*/  IADD3 R4, P0, P1, R3, UR6, R8 ;  /* 0x0000000603047c10 */ /* 0x002fe2000f91e008 */
[----:B------:R-:W-:-:S03]  /*0150*/  IMAD R7, R7, 0x8, R5 ;  /* 0x0000000807077824 */ /* 0x000fc600078e0205 */
[----:B------:R-:W-:Y:S02]  /*0160*/  IADD3.X R8, PT, PT, R2, UR5, R9, P0, P1 ;  /* 0x0000000502087c10 */ /* 0x000fe400087e2409 */
[-C--:B------:R-:W-:Y:S02]  /*0170*/  LEA R2, P0, R5, R4.reuse, 0x1 ;  /* 0x0000000405027211 */ /* 0x080fe400078008ff */
[----:B------:R-:W-:Y:S02]  /*0180*/  LEA R4, P1, R7, R4, 0x1 ;  /* 0x0000000407047211 */ /* 0x000fe400078208ff */
[-C--:B------:R-:W-:Y:S02]  /*0190*/  LEA.HI.X.SX32 R3, R5, R8.reuse, 0x1, P0 ;  /* 0x0000000805037211 */ /* 0x080fe400000f0eff */
[----:B------:R-:W-:-:S03]  /*01a0*/  LEA.HI.X.SX32 R5, R7, R8, 0x1, P1 ;  /* 0x0000000807057211 */ /* 0x000fc600008f0eff */
[----:B----4-:R1:W2:Y:S04]  /*01b0*/  LDG.E.U16 R8, desc[UR16][R2.64] ;  /* 0x0000001002087981 */ /* 0x0102a8000c1e1500 */
[----:B------:R3:W4:Y:S01]  /*01c0*/  LDG.E.U16 R4, desc[UR16][R4.64] ;  /* 0x0000001004047981 */ /* 0x000722000c1e1500 */
[----:B------:R-:W5:Y:S01]  /*01d0*/  S2UR UR9, SR_CgaCtaId ;  /* 0x00000000000979c3 */ /* 0x000f620000008800 */
[C---:B------:R-:W-:Y:S01]  /*01e0*/  LOP3.LUT R7, R6.reuse, 0xc0, RZ, 0xc0, !PT ;  /* 0x000000c006077812 */ /* 0x040fe200078ec0ff */
[----:B------:R-:W-:Y:S01]  /*01f0*/  UMOV UR4, 0x400 ;  /* 0x0000040000047882 */ /* 0x000fe20000000000 */
[C---:B------:R-:W-:Y:S01]  /*0200*/  SHF.L.U32 R9, R6.reuse, 0x1, RZ ;  /* 0x0000000106097819 */ /* 0x040fe200000006ff */
[----:B------:R-:W-:Y:S01]  /*0210*/  UIADD3 UR11, UPT, UPT, UR8, 0x20, URZ ;  /* 0x00000020080b7890 */ /* 0x000fe2000fffe0ff */
[----:B------:R-:W-:Y:S01]  /*0220*/  SHF.R.U32.HI R10, RZ, 0x2, R7 ;  /* 0x00000002ff0a7819 */ /* 0x000fe20000011607 */
[----:B------:R-:W-:Y:S01]  /*0230*/  IMAD.MOV.U32 R29, RZ, RZ, -0x800000 ;  /* 0xff800000ff1d7424 */ /* 0x000fe200078e00ff */
[----:B------:R-:W-:Y:S01]  /*0240*/  LOP3.LUT R39, R6, 0x3, RZ, 0xc0, !PT ;  /* 0x0000000306277812 */ /* 0x000fe200078ec0ff */
[----:B------:R-:W-:Y:S01]  /*0250*/  UISETP.GE.AND UP0, UPT, UR11, 0x1, UPT ;  /* 0x000000010b00788c */ /* 0x000fe2000bf06270 */
[----:B------:R-:W-:Y:S01]  /*0260*/  LOP3.LUT R37, R10, 0x1fe, R9, 0x78, !PT ;  /* 0x000001fe0a257812 */ /* 0x000fe200078e7809 */
[----:B------:R-:W-:Y:S01]  /*0270*/  IMAD.MOV.U32 R36, RZ, RZ, 0x3f800000 ;  /* 0x3f800000ff247424 */ /* 0x000fe200078e00ff */
[----:B-1----:R-:W-:Y:S01]  /*0280*/  MOV R2, 0x3f800000 ;  /* 0x3f80000000027802 */ /* 0x002fe20000000f00 */
[----:B------:R-:W-:Y:S01]  /*0290*/  IMAD.MOV.U32 R28, RZ, RZ, -0x800000 ;  /* 0xff800000ff1c7424 */ /* 0x000fe200078e00ff */
[----:B------:R-:W-:-:S02]  /*02a0*/  CS2R R24, SRZ ;  /* 0x0000000000187805 */ /* 0x000fc4000001ff00 */
[----:B------:R-:W-:Y:S02]  /*02b0*/  CS2R R26, SRZ ;  /* 0x00000000001a7805 */ /* 0x000fe4000001ff00 */
[----:B------:R-:W-:Y:S02]  /*02c0*/  CS2R R12, SRZ ;  /* 0x00000000000c7805 */ /* 0x000fe4000001ff00 */
[----:B------:R-:W-:Y:S02]  /*02d0*/  CS2R R14, SRZ ;  /* 0x00000000000e7805 */ /* 0x000fe4000001ff00 */
[----:B------:R-:W-:Y:S02]  /*02e0*/  LOP3.LUT R3, R6, 0x20, RZ, 0xc0, !PT ;  /* 0x0000002006037812 */ /* 0x000fe400078ec0ff */
[----:B---3--:R-:W-:Y:S01]  /*02f0*/  SHF.L.U32 R5, R39, 0x5, RZ ;  /* 0x0000000527057819 */ /* 0x008fe200000006ff */
[----:B-----5:R-:W-:-:S09]  /*0300*/  ULEA UR9, UR9, UR4, 0x18 ;  /* 0x0000000409097291 */ /* 0x020fd2000f8ec0ff */
[----:B--2---:R-:W-:Y:S04]  /*0310*/  STS.U16 [R37+UR9], R8 ;  /* 0x0000000825007988 */ /* 0x004fe80008000409 */
[----:B----4-:R1:W-:Y:S02]  /*0320*/  STS.U16 [R37+UR9+0x200], R4 ;  /* 0x0002000425007988 */ /* 0x0103e40008000409 */
[----:B-1----:R-:W-:Y:S01]  /*0330*/  IMAD.SHL.U32 R4, R6, 0x8, RZ ;  /* 0x0000000806047824 */ /* 0x002fe200078e00ff */
[----:B0-----:R-:W-:Y:S06]  /*0340*/  BRA.U !UP0, `(.L_x_0) ;  /* 0x0000001108d47547 */ /* 0x001fec000b800000 */
[----:B------:R-:W-:Y:S01]  /*0350*/  SHF.R.S32.HI R8, RZ, 0x2, R6 ;  /* 0x00000002ff087819 */ /* 0x000fe20000011406 */
[----:B------:R-:W0:Y:S01]  /*0360*/  LDCU.64 UR12, c[0x0][0x3c0] ;  /* 0x00007800ff0c77ac */ /* 0x000e220008000a00 */
[----:B------:R-:W-:Y:S01]  /*0370*/  SHF.R.U32.HI R2, RZ, 0x1, R3 ;  /* 0x00000001ff027819 */ /* 0x000fe20000011603 */
[----:B------:R-:W-:Y:S01]  /*0380*/  IMAD.MOV.U32 R44, RZ, RZ, -0x800000 ;  /* 0xff800000ff2c7424 */ /* 0x000fe200078e00ff */
[----:B------:R-:W-:Y:S01]  /*0390*/  LOP3.LUT R7, R6, 0x1c, RZ, 0xc0, !PT ;  /* 0x0000001c06077812 */ /* 0x000fe200078ec0ff */
[----:B------:R-:W1:Y:S01]  /*03a0*/  LDCU UR5, c[0x0][0x3c8] ;  /* 0x00007900ff0577ac */ /* 0x000e620008000800 */
[----:B------:R-:W-:Y:S01]  /*03b0*/  SGXT R8, R8, 0x1 ;  /* 0x000000010808781a */ /* 0x000fe20000000200 */
[----:B------:R-:W-:Y:S01]  /*03c0*/  IMAD.MOV.U32 R47, RZ, RZ, -0x800000 ;  /* 0xff800000ff2f7424 */ /* 0x000fe200078e00ff */
[----:B------:R-:W-:Y:S01]  /*03d0*/  LOP3.LUT R3, R9, 0x10, RZ, 0xc0, !PT ;  /* 0x0000001009037812 */ /* 0x000fe200078ec0ff */
[----:B------:R-:W2:Y:S01]  /*03e0*/  LDCU.64 UR14, c[0x0][0x3d0] ;  /* 0x00007a00ff0e77ac */ /* 0x000ea20008000a00 */
[----:B------:R-:W-:Y:S01]  /*03f0*/  LEA.HI R7, R7, R2, RZ, 0x1e ;  /* 0x0000000207077211 */ /* 0x000fe200078ff0ff */
[C---:B------:R-:W-:Y:S01]  /*0400*/  IMAD.SHL.U32 R2, R6.reuse, 0x40, RZ ;  /* 0x0000004006027824 */ /* 0x040fe200078e00ff */
[----:B------:R-:W-:Y:S01]  /*0410*/  LOP3.LUT R12, R5, 0x90, R8, 0xf8, !PT ;  /* 0x00000090050c7812 */ /* 0x000fe200078ef808 */
[----:B------:R-:W3:Y:S01]  /*0420*/  LDCU.64 UR18, c[0x0][0x388] ;  /* 0x00007100ff1277ac */ /* 0x000ee20008000a00 */
[----:B------:R-:W-:Y:S01]  /*0430*/  LOP3.LUT R8, R6, 0x10, RZ, 0xc0, !PT ;  /* 0x0000001006087812 */ /* 0x000fe200078ec0ff */
[----:B------:R-:W-:Y:S01]  /*0440*/  VIADD R7, R7, UR8 ;  /* 0x0000000807077c36 */ /* 0x000fe20008000000 */
[----:B------:R-:W-:Y:S01]  /*0450*/  LOP3.LUT R11, R3, 0x20, R6, 0xf8, !PT ;  /* 0x00000020030b7812 */ /* 0x000fe200078ef806 */
[----:B------:R-:W4:Y:S01]  /*0460*/  LDCU.64 UR20, c[0x0][0x390] ;  /* 0x00007200ff1477ac */ /* 0x000f220008000a00 */
[----:B------:R-:W-:-:S02]  /*0470*/  LEA R13, R8, UR9, 0x5 ;  /* 0x00000009080d7c11 */ /* 0x000fc4000f8e28ff */
[----:B------:R-:W-:Y:S02]  /*0480*/  CS2R R24, SRZ ;  /* 0x0000000000187805 */ /* 0x000fe4000001ff00 */
[----:B------:R-:W-:Y:S01]  /*0490*/  LOP3.LUT R3, R2, 0x1c0, RZ, 0xc0, !PT ;  /* 0x000001c002037812 */ /* 0x000fe200078ec0ff */
[----:B0-----:R-:W-:Y:S01]  /*04a0*/  UIMAD UR4, UR10, UR12, URZ ;  /* 0x0000000c0a0472a4 */ /* 0x001fe2000f8e02ff */
[----:B------:R-:W-:Y:S02]  /*04b0*/  SHF.R.S32.HI R10, RZ, 0x6, R6 ;  /* 0x00000006ff0a7819 */ /* 0x000fe40000011406 */
[----:B------:R-:W-:Y:S02]  /*04c0*/  CS2R R26, SRZ ;  /* 0x00000000001a7805 */ /* 0x000fe4000001ff00 */
[--C-:B------:R-:W-:Y:S01]  /*04d0*/  LOP3.LUT R2, R11, 0x30, R4.reuse, 0x78, !PT ;  /* 0x000000300b027812 */ /* 0x100fe200078e7804 */
[----:B------:R-:W-:Y:S01]  /*04e0*/  IMAD R11, R8, -0x10, R13 ;  /* 0xfffffff0080b7824 */ /* 0x000fe200078e020d */
[----:B------:R-:W-:Y:S01]  /*04f0*/  LOP3.LUT R5, R6, 0xf, RZ, 0xc0, !PT ;  /* 0x0000000f06057812 */ /* 0x000fe200078ec0ff */
[----:B--2---:R-:W-:Y:S01]  /*0500*/  UIMAD UR6, UR10, UR14, URZ ;  /* 0x0000000e0a0672a4 */ /* 0x004fe2000f8e02ff */
[----:B------:R-:W-:-:S02]  /*0510*/  LOP3.LUT R14, R3, 0x30, R4, 0xf8, !PT ;  /* 0x00000030030e7812 */ /* 0x000fc400078ef804 */
[----:B------:R-:W-:Y:S01]  /*0520*/  IADD3 R3, PT, PT, R3, R13, R2 ;  /* 0x0000000d03037210 */ /* 0x000fe20007ffe002 */
[----:B-1----:R-:W-:Y:S01]  /*0530*/  IMAD R8, R5, UR5, RZ ;  /* 0x0000000505087c24 */ /* 0x002fe2000f8e02ff */
[----:B------:R-:W-:Y:S01]  /*0540*/  SGXT R4, R10, 0x1 ;  /* 0x000000010a04781a */ /* 0x000fe20000000200 */
[----:B------:R-:W0:Y:S01]  /*0550*/  LDC R13, c[0x0][0x3d8] ;  /* 0x0000f600ff0d7b82 */ /* 0x000e220000000800 */
[----:B------:R-:W-:Y:S01]  /*0560*/  LOP3.LUT R2, R6, 0x1f, RZ, 0xc0, !PT ;  /* 0x0000001f06027812 */ /* 0x000fe200078ec0ff */
[----:B------:R-:W-:Y:S01]  /*0570*/  USHF.L.U32 UR5, UR4, 0x1, URZ ;  /* 0x0000000104057899 */ /* 0x000fe200080006ff */
[----:B------:R-:W-:Y:S01]  /*0580*/  LOP3.LUT R4, R4, 0x90, RZ, 0xc0, !PT ;  /* 0x0000009004047812 */ /* 0x000fe200078ec0ff */
[----:B------:R-:W-:Y:S01]  /*0590*/  USHF.L.U32 UR12, UR6, 0x1, URZ ;  /* 0x00000001060c7899 */ /* 0x000fe200080006ff */
[--C-:B------:R-:W-:Y:S01]  /*05a0*/  LOP3.LUT R12, R12, 0x10, R9.reuse, 0x78, !PT ;  /* 0x000000100c0c7812 */ /* 0x100fe200078e7809 */
[----:B------:R-:W-:Y:S01]  /*05b0*/  IMAD.SHL.U32 R10, R8, 0x2, RZ ;  /* 0x00000002080a7824 */ /* 0x000fe200078e00ff */
[--C-:B------:R-:W-:Y:S01]  /*05c0*/  LOP3.LUT R4, R4, 0x17e, R9.reuse, 0x78, !PT ;  /* 0x0000017e04047812 */ /* 0x100fe200078e7809 */
[----:B------:R-:W-:Y:S01]  /*05d0*/  UIMAD.WIDE UR6, UR6, 0x2, URZ ;  /* 0x00000002060678a5 */ /* 0x000fe2000f8e02ff */
[----:B------:R-:W-:Y:S01]  /*05e0*/  LOP3.LUT R5, R14, 0x30, R9, 0x78, !PT ;  /* 0x000000300e057812 */ /* 0x000fe200078e7809 */
[----:B------:R-:W-:Y:S01]  /*05f0*/  IMAD R9, R2, UR15, RZ ;  /* 0x0000000f02097c24 */ /* 0x000fe2000f8e02ff */
[----:B------:R-:W-:Y:S01]  /*0600*/  MOV R53, UR5 ;  /* 0x0000000500357c02 */ /* 0x000fe20008000f00 */
[----:B------:R-:W-:Y:S01]  /*0610*/  UIMAD.WIDE UR4, UR4, 0x2, URZ ;  /* 0x00000002040478a5 */ /* 0x000fe2000f8e02ff */
[----:B------:R-:W-:Y:S01]  /*0620*/  IMAD.U32 R17, RZ, RZ, UR12 ;  /* 0x0000000cff117e24 */ /* 0x000fe2000f8e00ff */
[----:B------:R-:W-:Y:S01]  /*0630*/  MOV R36, 0x3f800000 ;  /* 0x3f80000000247802 */ /* 0x000fe20000000f00 */
[C---:B------:R-:W-:Y:S01]  /*0640*/  IMAD.SHL.U32 R2, R9.reuse, 0x2, RZ ;  /* 0x0000000209027824 */ /* 0x040fe200078e00ff */
[----:B---3--:R-:W-:Y:S01]  /*0650*/  IADD3 R53, P0, P1, R10, UR18, R53 ;  /* 0x000000120a357c10 */ /* 0x008fe2000f91e035 */
[----:B------:R-:W-:Y:S01]  /*0660*/  IMAD.HI R8, R8, 0x2, RZ ;  /* 0x0000000208087827 */ /* 0x000fe200078e02ff */
[----:B------:R-:W-:Y:S01]  /*0670*/  SHF.R.U32.HI R10, RZ, 0x4, R6 ;  /* 0x00000004ff0a7819 */ /* 0x000fe20000011606 */
[----:B------:R-:W-:Y:S01]  /*0680*/  UMOV UR6, URZ ;  /* 0x000000ff00067c82 */ /* 0x000fe20008000000 */
[----:B------:R-:W-:Y:S01]  /*0690*/  MOV R15, UR5 ;  /* 0x00000005000f7c02 */ /* 0x000fe20008000f00 */
[----:B------:R-:W-:Y:S01]  /*06a0*/  IMAD.IADD R6, R12, 0x1, R11 ;  /* 0x000000010c067824 */ /* 0x000fe200078e020b */
[----:B----4-:R-:W-:Y:S01]  /*06b0*/  IADD3 R40, P2, P3, R2, UR20, R17 ;  /* 0x0000001402287c10 */ /* 0x010fe2000fb5e011 */
[----:B------:R-:W-:Y:S01]  /*06c0*/  IMAD.HI R9, R9, 0x2, RZ ;  /* 0x0000000209097827 */ /* 0x000fe200078e02ff */
[----:B------:R-:W-:Y:S01]  /*06d0*/  SGXT.U32 R2, R10, 0x4 ;  /* 0x000000040a02781a */ /* 0x000fe20000000000 */
[----:B------:R-:W1:Y:S01]  /*06e0*/  LDCU UR12, c[0x0][0x3a8] ;  /* 0x00007500ff0c77ac */ /* 0x000e620008000800 */
[----:B------:R-:W-:Y:S01]  /*06f0*/  IADD3.X R11, PT, PT, R8, UR19, R15, P0, P1 ;  /* 0x00000013080b7c10 */ /* 0x000fe200087e240f */
[----:B------:R-:W-:Y:S01]  /*0700*/  IMAD.U32 R10, RZ, RZ, UR7 ;  /* 0x00000007ff0a7e24 */ /* 0x000fe2000f8e00ff */
[----:B------:R-:W-:Y:S01]  /*0710*/  MOV R15, UR13 ;  /* 0x0000000d000f7c02 */ /* 0x000fe20008000f00 */
[----:B------:R-:W-:Y:S01]  /*0720*/  IMAD R2, R2, UR13, RZ ;  /* 0x0000000d02027c24 */ /* 0x000fe2000f8e02ff */
[----:B------:R-:W-:Y:S01]  /*0730*/  UMOV UR7, URZ ;  /* 0x000000ff00077c82 */ /* 0x000fe20008000000 */
[----:B0-----:R-:W-:Y:S01]  /*0740*/  IMAD R8, R0, R13, RZ ;  /* 0x0000000d00087224 */ /* 0x001fe200078e02ff */
[----:B------:R-:W-:Y:S01]  /*0750*/  IADD3.X R10, PT, PT, R9, UR21, R10, P2, P3 ;  /* 0x00000015090a7c10 */ /* 0x000fe200097e640a */
[----:B------:R-:W-:Y:S01]  /*0760*/  IMAD R0, R15, 0x10, R2 ;  /* 0x000000100f007824 */ /* 0x000fe200078e0202 */
[----:B------:R-:W-:Y:S01]  /*0770*/  LEA R54, P0, R2, R53, 0x1 ;  /* 0x0000003502367211 */ /* 0x000fe200078008ff */
[----:B------:R-:W-:Y:S01]  /*0780*/  IMAD R9, R13, 0x8, R8 ;  /* 0x000000080d097824 */ /* 0x000fe200078e0208 */
[----:B------:R-:W-:-:S02]  /*0790*/  LEA R42, P2, R8, R40, 0x1 ;  /* 0x00000028082a7211 */ /* 0x000fc400078408ff */
[----:B------:R-:W-:Y:S02]  /*07a0*/  CS2R R12, SRZ ;  /* 0x00000000000c7805 */ /* 0x000fe4000001ff00 */
[----:B------:R-:W-:Y:S02]  /*07b0*/  LEA R52, P1, R0, R53, 0x1 ;  /* 0x0000003500347211 */ /* 0x000fe400078208ff */
[----:B------:R-:W-:Y:S02]  /*07c0*/  CS2R R14, SRZ ;  /* 0x00000000000e7805 */ /* 0x000fe4000001ff00 */
[----:B------:R-:W-:Y:S01]  /*07d0*/  LEA R40, P3, R9, R40, 0x1 ;  /* 0x0000002809287211 */ /* 0x000fe200078608ff */
[----:B------:R-:W-:Y:S01]  /*07e0*/  UMOV UR4, URZ ;  /* 0x000000ff00047c82 */ /* 0x000fe20008000000 */
[-C--:B------:R-:W-:Y:S01]  /*07f0*/  LEA.HI.X.SX32 R55, R2, R11.reuse, 0x1, P0 ;  /* 0x0000000b02377211 */ /* 0x080fe200000f0eff */
[----:B------:R-:W-:Y:S01]  /*0800*/  UMOV UR5, URZ ;  /* 0x000000ff00057c82 */ /* 0x000fe20008000000 */
[----:B------:R-:W-:Y:S01]  /*0810*/  LEA.HI.X.SX32 R53, R0, R11, 0x1, P1 ;  /* 0x0000000b00357211 */ /* 0x000fe200008f0eff */
[----:B------:R-:W-:Y:S01]  /*0820*/  VIADD R0, R7, 0x8 ;  /* 0x0000000807007836 */ /* 0x000fe20000000000 */
[----:B------:R-:W-:-:S02]  /*0830*/  LEA.HI.X.SX32 R43, R8, R10, 0x1, P2 ;  /* 0x0000000a082b7211 */ /* 0x000fc400010f0eff */
[----:B------:R-:W-:Y:S02]  /*0840*/  LEA.HI.X.SX32 R41, R9, R10, 0x1, P3 ;  /* 0x0000000a09297211 */ /* 0x000fe400018f0eff */
[----:B-1----:R-:W-:-:S07]  /*0850*/  MOV R2, 0x3f800000 ;  /* 0x3f80000000027802 */ /* 0x002fce0000000f00 */
.L_x_1:
[----:B------:R-:W-:Y:S01]  /*0860*/  MOV R9, UR4 ;  /* 0x0000000400097c02 */ /* 0x000fe20008000f00 */
[----:B------:R-:W-:-:S04]  /*0870*/  IMAD.U32 R11, RZ, RZ, UR4 ;  /* 0x00000004ff0b7e24 */ /* 0x000fc8000f8e00ff */
[----:B------:R-:W-:-:S04]  /*0880*/  IMAD.WIDE R8, R9, 0x2, R54 ;  /* 0x0000000209087825 */ /* 0x000fc800078e0236 */
[----:B------:R-:W-:Y:S01]  /*0890*/  IMAD.WIDE R10, R11, 0x2, R52 ;  /* 0x000000020b0a7825 */ /* 0x000fe200078e0234 */
[----:B------:R-:W2:Y:S04]  /*08a0*/  LDG.E.U16 R19, desc[UR16][R8.64] ;  /* 0x0000001008137981 */ /* 0x000ea8000c1e1500 */
[----:B------:R-:W3:Y:S01]  /*08b0*/  LDG.E.U16 R21, desc[UR16][R10.64] ;  /* 0x000000100a157981 */ /* 0x000ee2000c1e1500 */
[----:B------:R-:W-:Y:S01]  /*08c0*/  IMAD.U32 R17, RZ, RZ, UR5 ;  /* 0x00000005ff117e24 */ /* 0x000fe2000f8e00ff */
[----:B------:R-:W-:Y:S03]  /*08d0*/  BAR.SYNC.DEFER_BLOCKING 0x0 ;  /* 0x0000000000007b1d */ /* 0x000fe60000010000 */
[----:B------:R-:W-:Y:S01]  /*08e0*/  IMAD.WIDE R16, R17, 0x2, R42 ;  /* 0x0000000211107825 */ /* 0x000fe200078e022a */
[----:B------:R-:W-:-:S05]  /*08f0*/  MOV R49, UR5 ;  /* 0x0000000500317c02 */ /* 0x000fca0008000f00 */
[----:B------:R-:W-:Y:S01]  /*0900*/  IMAD.WIDE R48, R49, 0x2, R40 ;  /* 0x0000000231307825 */ /* 0x000fe200078e0228 */
[----:B--2---:R0:W-:Y:S04]  /*0910*/  STS.U16 [R4+UR9+0x400], R19 ;  /* 0x0004001304007988 */ /* 0x0041e80008000409 */
[----:B---3--:R-:W-:Y:S01]  /*0920*/  STS.U16 [R4+UR9+0x600], R21 ;  /* 0x0006001504007988 */ /* 0x008fe20008000409 */
[----:B------:R-:W-:Y:S06]  /*0930*/  BAR.SYNC.DEFER_BLOCKING 0x0 ;  /* 0x0000000000007b1d */ /* 0x000fec0000010000 */
[----:B------:R1:W2:Y:S04]  /*0940*/  LDG.E.U16 R46, desc[UR16][R16.64] ;  /* 0x00000010102e7981 */ /* 0x0002a8000c1e1500 */
[----:B------:R3:W4:Y:S01]  /*0950*/  LDG.E.U16 R48, desc[UR16][R48.64] ;  /* 0x0000001030307981 */ /* 0x000722000c1e1500 */
[----:B------:R-:W-:Y:S01]  /*0960*/  LEA R50, P2, R39, UR6, 0x1 ;  /* 0x0000000627327c11 */ /* 0x000fe2000f8408ff */
[----:B------:R-:W-:-:S02]  /*0970*/  UIADD3 UR6, UP0, UPT, UR6, 0x20, URZ ;  /* 0x0000002006067890 */ /* 0x000fc4000ff1e0ff */
[----:B------:R-:W-:Y:S01]  /*0980*/  LDSM.16.MT88.4 R28, [R3] ;  /* 0x00000000031c783b */ /* 0x000fe20000004200 */
[C---:B0-----:R-:W-:Y:S01]  /*0990*/  IADD3 R19, P3, PT, R50.reuse, 0x10, RZ ;  /* 0x0000001032137810 */ /* 0x041fe20007f7e0ff */
[----:B------:R-:W-:Y:S01]  /*09a0*/  IMAD.X R51, RZ, RZ, UR7, P2 ;  /* 0x00000007ff337e24 */ /* 0x000fe200090e06ff */
[C---:B------:R-:W-:Y:S01]  /*09b0*/  IADD3 R18, P5, PT, R50.reuse, 0x11, RZ ;  /* 0x0000001132127810 */ /* 0x040fe20007fbe0ff */
[----:B------:R-:W0:Y:S01]  /*09c0*/  LDSM.16.M88.4 R8, [R6+0x600] ;  /* 0x000600000608783b */ /* 0x000e220000000200 */
[----:B-1----:R-:W-:Y:S01]  /*09d0*/  IADD3 R17, P2, PT, R50, 0x9, RZ ;  /* 0x0000000932117810 */ /* 0x002fe20007f5e0ff */
[----:B------:R-:W-:Y:S01]  /*09e0*/  IMAD.X R16, RZ, RZ, R51, P3 ;  /* 0x000000ffff107224 */ /* 0x000fe200018e0633 */
[CC--:B------:R-:W-:Y:S01]  /*09f0*/  ISETP.GT.U32.AND P4, PT, R18.reuse, R7.reuse, PT ;  /* 0x000000071200720c */ /* 0x0c0fe20003f84070 */
[----:B------:R-:W1:Y:S01]  /*0a00*/  LDSM.16.M88.4 R32, [R6+0x400] ;  /* 0x000400000620783b */ /* 0x000e620000000200 */
[-C--:B------:R-:W-:Y:S01]  /*0a10*/  ISETP.GT.U32.AND P6, PT, R18, R0.reuse, PT ;  /* 0x000000001200720c */ /* 0x080fe20003fc4070 */
[----:B------:R-:W-:Y:S01]  /*0a20*/  UIADD3.X UR7, UPT, UPT, URZ, UR7, URZ, UP0, !UPT ;  /* 0x00000007ff077290 */ /* 0x000fe200087fe4ff */
[C---:B------:R-:W-:Y:S01]  /*0a30*/  ISETP.GT.U32.AND P1, PT, R19.reuse, R7, PT ;  /* 0x000000071300720c */ /* 0x040fe20003f24070 */
[----:B------:R-:W-:Y:S01]  /*0a40*/  BAR.SYNC.DEFER_BLOCKING 0x0 ;  /* 0x0000000000007b1d */ /* 0x000fe20000010000 */
[-C--:B------:R-:W-:Y:S01]  /*0a50*/  ISETP.GT.U32.AND P0, PT, R19, R0.reuse, PT ;  /* 0x000000001300720c */ /* 0x080fe20003f04070 */
[----:B------:R-:W-:Y:S01]  /*0a60*/  UISETP.GE.U32.AND UP0, UPT, UR6, UR11, UPT ;  /* 0x0000000b0600728c */ /* 0x000fe2000bf06070 */
[----:B------:R-:W-:Y:S01]  /*0a70*/  IADD3.X R18, PT, PT, RZ, R51, RZ, P5, !PT ;  /* 0x00000033ff127210 */ /* 0x000fe20002ffe4ff */
[----:B------:R-:W-:Y:S01]  /*0a80*/  ULEA UR5, UR15, UR5, 0x5 ;  /* 0x000000050f057291 */ /* 0x000fe2000f8e28ff */
[C---:B------:R-:W-:Y:S01]  /*0a90*/  ISETP.GT.U32.AND P3, PT, R17.reuse, R7, PT ;  /* 0x000000071100720c */ /* 0x040fe20003f64070 */
[----:B------:R-:W-:Y:S01]  /*0aa0*/  UISETP.GE.U32.AND.EX UP0, UPT, UR7, URZ, UPT, UP0 ;  /* 0x000000ff0700728c */ /* 0x000fe2000bf06100 */
[----:B------:R-:W-:Y:S01]  /*0ab0*/  ISETP.GT.U32.AND P5, PT, R17, R0, PT ;  /* 0x000000001100720c */ /* 0x000fe20003fa4070 */
[----:B------:R-:W-:Y:S01]  /*0ac0*/  ULEA UR4, UR13, UR4, 0x5 ;  /* 0x000000040d047291 */ /* 0x000fe2000f8e28ff */
[----:B------:R-:W-:-:S02]  /*0ad0*/  ISETP.GT.U32.AND.EX P1, PT, R16, RZ, PT, P1 ;  /* 0x000000ff1000720c */ /* 0x000fc40003f24110 */
[----:B------:R-:W-:Y:S02]  /*0ae0*/  ISETP.GT.U32.AND.EX P0, PT, R16, RZ, PT, P0 ;  /* 0x000000ff1000720c */ /* 0x000fe40003f04100 */
[C---:B------:R-:W-:Y:S02]  /*0af0*/  ISETP.GT.U32.AND.EX P4, PT, R18.reuse, RZ, PT, P4 ;  /* 0x000000ff1200720c */ /* 0x040fe40003f84140 */
[----:B------:R-:W-:Y:S01]  /*0b00*/  ISETP.GT.U32.AND.EX P6, PT, R18, RZ, PT, P6 ;  /* 0x000000ff1200720c */ /* 0x000fe20003fc4160 */
[----:B0-----:R-:W-:Y:S01]  /*0b10*/  HMMA.16816.F32.BF16 R20, R28, R8, RZ ;  /* 0x000000081c14723c */ /* 0x001fe200000418ff */
[----:B------:R-:W-:-:S05]  /*0b20*/  IMAD.X R8, RZ, RZ, R51, P2 ;  /* 0x000000ffff087224 */ /* 0x000fca00010e0633 */
[C---:B------:R-:W-:Y:S02]  /*0b30*/  ISETP.GT.U32.AND.EX P3, PT, R8.reuse, RZ, PT, P3 ;  /* 0x000000ff0800720c */ /* 0x040fe40003f64130 */
[----:B------:R-:W-:Y:S01]  /*0b40*/  ISETP.GT.U32.AND.EX P5, PT, R8, RZ, PT, P5 ;  /* 0x000000ff0800720c */ /* 0x000fe20003fa4150 */
[C---:B-1----:R-:W-:Y:S08]  /*0b50*/  HMMA.16816.F32.BF16 R16, R28.reuse, R34, RZ ;  /* 0x000000221c10723c */ /* 0x042ff000000418ff */
[----:B------:R-:W-:Y:S02]  /*0b60*/  HMMA.16816.F32.BF16 R32, R28, R32, RZ ;  /* 0x000000201c20723c */ /* 0x000fe400000418ff */
[----:B------:R-:W-:Y:S01]  /*0b70*/  FMUL R20, R20, UR12 ;  /* 0x0000000c14147c20 */ /* 0x000fe20008400000 */
[----:B------:R-:W-:Y:S01]  /*0b80*/  FMUL R22, R22, UR12 ;  /* 0x0000000c16167c20 */ /* 0x000fe20008400000 */
[----:B------:R-:W-:Y:S01]  /*0b90*/  FMUL R21, R21, UR12 ;  /* 0x0000000c15157c20 */ /* 0x000fe20008400000 */
[----:B------:R-:W-:-:S03]  /*0ba0*/  FMUL R23, R23, UR12 ;  /* 0x0000000c17177c20 */ /* 0x000fc60008400000 */
[----:B------:R-:W-:Y:S01]  /*0bb0*/  HMMA.16816.F32.BF16 R8, R28, R10, RZ ;  /* 0x0000000a1c08723c */ /* 0x000fe200000418ff */
[----:B------:R-:W-:Y:S02]  /*0bc0*/  IADD3 R28, P2, PT, R50, 0x18, RZ ;  /* 0x00000018321c7810 */ /* 0x000fe40007f5e0ff */
[----:B------:R-:W-:Y:S01]  /*0bd0*/  FSEL R30, R20, -INF , !P1 ;  /* 0xff800000141e7808 */ /* 0x000fe20004800000 */
[----:B------:R-:W-:Y:S01]  /*0be0*/  FMUL R19, R19, UR12 ;  /* 0x0000000c13137c20 */ /* 0x000fe20008400000 */
[C---:B------:R-:W-:Y:S01]  /*0bf0*/  ISETP.GT.U32.AND P1, PT, R28.reuse, R7, PT ;  /* 0x000000071c00720c */ /* 0x040fe20003f24070 */
[----:B------:R-:W-:Y:S01]  /*0c00*/  IMAD.X R20, RZ, RZ, R51, P2 ;  /* 0x000000ffff147224 */ /* 0x000fe200010e0633 */
[----:B------:R-:W-:Y:S01]  /*0c10*/  ISETP.GT.U32.AND P2, PT, R28, R0, PT ;  /* 0x000000001c00720c */ /* 0x000fe20003f44070 */
[----:B------:R-:W-:Y:S01]  /*0c20*/  FMUL R16, R16, UR12 ;  /* 0x0000000c10107c20 */ /* 0x000fe20008400000 */
[----:B------:R-:W-:Y:S02]  /*0c30*/  FSEL R45, R22, -INF , !P0 ;  /* 0xff800000162d7808 */ /* 0x000fe40004000000 */
[C---:B------:R-:W-:Y:S01]  /*0c40*/  ISETP.GT.U32.AND.EX P1, PT, R20.reuse, RZ, PT, P1 ;  /* 0x000000ff1400720c */ /* 0x040fe20003f24110 */
[----:B------:R-:W-:Y:S01]  /*0c50*/  FMUL R35, R35, UR12 ;  /* 0x0000000c23237c20 */ /* 0x000fe20008400000 */
[----:B------:R-:W-:-:S02]  /*0c60*/  ISETP.GT.U32.AND.EX P2, PT, R20, RZ, PT, P2 ;  /* 0x000000ff1400720c */ /* 0x000fc40003f44120 */
[----:B------:R-:W-:Y:S02]  /*0c70*/  IADD3 R20, P0, PT, R50, 0x8, RZ ;  /* 0x0000000832147810 */ /* 0x000fe40007f1e0ff */
[----:B------:R-:W-:Y:S02]  /*0c80*/  FSEL R19, R19, -INF , !P5 ;  /* 0xff80000013137808 */ /* 0x000fe40006800000 */
[----:B------:R-:W-:Y:S01]  /*0c90*/  IADD3.X R22, PT, PT, RZ, R51, RZ, P0, !PT ;  /* 0x00000033ff167210 */ /* 0x000fe200007fe4ff */
[----:B------:R-:W-:Y:S01]  /*0ca0*/  FMUL R29, R9, UR12 ;  /* 0x0000000c091d7c20 */ /* 0x000fe20008400000 */
[----:B------:R-:W-:Y:S01]  /*0cb0*/  ISETP.GT.U32.AND P0, PT, R20, R7, PT ;  /* 0x000000071400720c */ /* 0x000fe20003f04070 */
[----:B------:R-:W-:Y:S01]  /*0cc0*/  FMUL R20, R34, UR12 ;  /* 0x0000000c22147c20 */ /* 0x000fe20008400000 */
[----:B------:R-:W-:Y:S01]  /*0cd0*/  ISETP.GT.U32.AND P5, PT, R50, R0, PT ;  /* 0x000000003200720c */ /* 0x000fe20003fa4070 */
[----:B------:R-:W-:Y:S01]  /*0ce0*/  FMUL R9, R10, UR12 ;  /* 0x0000000c0a097c20 */ /* 0x000fe20008400000 */
[----:B------:R-:W-:Y:S01]  /*0cf0*/  ISETP.GT.U32.AND.EX P0, PT, R22, RZ, PT, P0 ;  /* 0x000000ff1600720c */ /* 0x000fe20003f04100 */
[----:B------:R-:W-:Y:S01]  /*0d00*/  FMUL R28, R8, UR12 ;  /* 0x0000000c081c7c20 */ /* 0x000fe20008400000 */
[----:B---3--:R-:W-:Y:S01]  /*0d10*/  FSEL R49, R23, -INF , !P6 ;  /* 0xff80000017317808 */ /* 0x008fe20007000000 */
[----:B------:R-:W-:Y:S01]  /*0d20*/  FMUL R23, R33, UR12 ;  /* 0x0000000c21177c20 */ /* 0x000fe20008400000 */
[----:B------:R-:W-:-:S02]  /*0d30*/  FSEL R16, R16, -INF , !P0 ;  /* 0xff80000010107808 */ /* 0x000fc40004000000 */
[C---:B------:R-:W-:Y:S02]  /*0d40*/  ISETP.GE.U32.AND P6, PT, R50.reuse, R7, PT ;  /* 0x000000073200720c */ /* 0x040fe40003fc6070 */
[----:B------:R-:W-:Y:S02]  /*0d50*/  ISETP.GE.U32.AND P0, PT, R50, R0, PT ;  /* 0x000000003200720c */ /* 0x000fe40003f06070 */
[C---:B------:R-:W-:Y:S02]  /*0d60*/  ISETP.GT.U32.AND.EX P5, PT, R51.reuse, RZ, PT, P5 ;  /* 0x000000ff3300720c */ /* 0x040fe40003fa4150 */
[C---:B------:R-:W-:Y:S02]  /*0d70*/  ISETP.GE.U32.AND.EX P0, PT, R51.reuse, RZ, PT, P0 ;  /* 0x000000ff3300720c */ /* 0x040fe40003f06100 */
[----:B------:R-:W-:Y:S02]  /*0d80*/  FSEL R20, R20, -INF , !P5 ;  /* 0xff80000014147808 */ /* 0x000fe40006800000 */
[----:B------:R-:W-:-:S02]  /*0d90*/  ISETP.GE.U32.AND.EX P6, PT, R51, RZ, PT, P6 ;  /* 0x000000ff3300720c */ /* 0x000fc40003fc6160 */
[----:B------:R-:W-:Y:S02]  /*0da0*/  FSEL R9, R9, -INF , !P2 ;  /* 0xff80000009097808 */ /* 0x000fe40005000000 */
[----:B------:R-:W-:Y:S01]  /*0db0*/  FSEL R23, R23, -INF , !P6 ;  /* 0xff80000017177808 */ /* 0x000fe20007000000 */
[----:B--2---:R0:W-:Y:S04]  /*0dc0*/  STS.U16 [R37+UR9+0x400], R46 ;  /* 0x0004002e25007988 */ /* 0x0041e80008000409 */
[----:B----4-:R-:W-:Y:S01]  /*0dd0*/  STS.U16 [R37+UR9+0x600], R48 ;  /* 0x0006003025007988 */ /* 0x010fe20008000409 */
[----:B0-----:R-:W-:Y:S01]  /*0de0*/  FSEL R46, R21, -INF , !P4 ;  /* 0xff800000152e7808 */ /* 0x001fe20006000000 */
[----:B------:R-:W-:Y:S01]  /*0df0*/  FMUL R21, R18, UR12 ;  /* 0x0000000c12157c20 */ /* 0x000fe20008400000 */
[----:B------:R-:W-:Y:S01]  /*0e00*/  BAR.SYNC.DEFER_BLOCKING 0x0 ;  /* 0x0000000000007b1d */ /* 0x000fe20000010000 */
[----:B------:R-:W-:Y:S01]  /*0e10*/  ISETP.GT.U32.AND P4, PT, R50, R7, PT ;  /* 0x000000073200720c */ /* 0x000fe20003f84070 */
[----:B------:R-:W-:-:S03]  /*0e20*/  FMUL R18, R32, UR12 ;  /* 0x0000000c20127c20 */ /* 0x000fc60008400000 */
[----:B------:R-:W-:-:S04]  /*0e30*/  ISETP.GT.U32.AND.EX P4, PT, R51, RZ, PT, P4 ;  /* 0x000000ff3300720c */ /* 0x000fc80003f84140 */
[----:B------:R-:W-:Y:S02]  /*0e40*/  FSEL R18, R18, -INF , !P4 ;  /* 0xff80000012127808 */ /* 0x000fe40006000000 */
[----:B------:R-:W-:Y:S02]  /*0e50*/  FSEL R21, R21, -INF , !P4 ;  /* 0xff80000015157808 */ /* 0x000fe40006000000 */
[----:B------:R-:W-:Y:S02]  /*0e60*/  IADD3 R50, P4, PT, R50, 0x19, RZ ;  /* 0x0000001932327810 */ /* 0x000fe40007f9e0ff */
[----:B------:R-:W-:Y:S02]  /*0e70*/  FMNMX3 R31, R18, R23, R16, !PT ;  /* 0x00000017121f7276 */ /* 0x000fe40007800010 */
[C---:B------:R-:W-:Y:S01]  /*0e80*/  ISETP.GT.U32.AND P5, PT, R50.reuse, R7, PT ;  /* 0x000000073200720c */ /* 0x040fe20003fa4070 */
[----:B------:R-:W-:Y:S01]  /*0e90*/  IMAD.X R22, RZ, RZ, R51, P4 ;  /* 0x000000ffff167224 */ /* 0x000fe200020e0633 */
[----:B------:R-:W-:-:S04]  /*0ea0*/  ISETP.GT.U32.AND P4, PT, R50, R0, PT ;  /* 0x000000003200720c */ /* 0x000fc80003f84070 */
[C---:B------:R-:W-:Y:S02]  /*0eb0*/  ISETP.GT.U32.AND.EX P5, PT, R22.reuse, RZ, PT, P5 ;  /* 0x000000ff1600720c */ /* 0x040fe40003fa4150 */
[----:B------:R-:W-:Y:S01]  /*0ec0*/  ISETP.GT.U32.AND.EX P4, PT, R22, RZ, PT, P4 ;  /* 0x000000ff1600720c */ /* 0x000fe20003f84140 */
[----:B------:R-:W-:Y:S01]  /*0ed0*/  FMUL R22, R17, UR12 ;  /* 0x0000000c11167c20 */ /* 0x000fe20008400000 */
[----:B------:R-:W-:Y:S01]  /*0ee0*/  FSEL R17, R35, -INF , !P0 ;  /* 0xff80000023117808 */ /* 0x000fe20004000000 */
[----:B------:R-:W-:Y:S01]  /*0ef0*/  FMUL R35, R11, UR12 ;  /* 0x0000000c0b237c20 */ /* 0x000fe20008400000 */
[----:B------:R-:W-:Y:S02]  /*0f00*/  FSEL R11, R28, -INF , !P1 ;  /* 0xff8000001c0b7808 */ /* 0x000fe40004800000 */
[----:B------:R-:W-:Y:S02]  /*0f10*/  FMNMX3 R10, R20, R17, R21, !PT ;  /* 0x00000011140a7276 */ /* 0x000fe40007800015 */
[----:B------:R-:W-:-:S02]  /*0f20*/  FSEL R8, R22, -INF , !P3 ;  /* 0xff80000016087808 */ /* 0x000fc40005800000 */
[----:B------:R-:W-:Y:S02]  /*0f30*/  FMNMX3 R10, R10, R19, R45, !PT ;  /* 0x000000130a0a7276 */ /* 0x000fe4000780002d */
[----:B------:R-:W-:Y:S02]  /*0f40*/  FMNMX3 R31, R31, R8, R30, !PT ;  /* 0x000000081f1f7276 */ /* 0x000fe4000780001e */
[----:B------:R-:W-:Y:S02]  /*0f50*/  FSEL R35, R35, -INF , !P4 ;  /* 0xff80000023237808 */ /* 0x000fe40006000000 */
[----:B------:R-:W-:Y:S02]  /*0f60*/  FMNMX3 R22, R10, R49, R9, !PT ;  /* 0x000000310a167276 */ /* 0x000fe40007800009 */
[----:B------:R-:W-:Y:S02]  /*0f70*/  FSEL R10, R29, -INF , !P5 ;  /* 0xff8000001d0a7808 */ /* 0x000fe40006800000 */
[----:B------:R-:W-:-:S02]  /*0f80*/  FMNMX3 R31, R31, R46, R11, !PT ;  /* 0x0000002e1f1f7276 */ /* 0x000fc4000780000b */
[----:B------:R-:W-:Y:S02]  /*0f90*/  FMNMX R22, R35, R22, !PT ;  /* 0x0000001623167209 */ /* 0x000fe40007800000 */
[----:B------:R-:W-:-:S03]  /*0fa0*/  FMNMX R31, R10, R31, !PT ;  /* 0x0000001f0a1f7209 */ /* 0x000fc60007800000 */
[----:B------:R-:W0:Y:S04]  /*0fb0*/  SHFL.BFLY PT, R29, R22, 0x2, 0x1f ;  /* 0x0c401f00161d7f89 */ /* 0x000e2800000e0000 */
[----:B------:R-:W1:Y:S01]  /*0fc0*/  SHFL.BFLY PT, R28, R31, 0x2, 0x1f ;  /* 0x0c401f001f1c7f89 */ /* 0x000e6200000e0000 */
[----:B0-----:R-:W-:Y:S02]  /*0fd0*/  FMNMX R32, R22, R29, !PT ;  /* 0x0000001d16207209 */ /* 0x001fe40007800000 */
[----:B-1----:R-:W-:-:S03]  /*0fe0*/  FMNMX R33, R31, R28, !PT ;  /* 0x0000001c1f217209 */ /* 0x002fc60007800000 */
[----:B------:R-:W0:Y:S04]  /*0ff0*/  SHFL.BFLY PT, R28, R32, 0x1, 0x1f ;  /* 0x0c201f00201c7f89 */ /* 0x000e2800000e0000 */
[----:B------:R-:W1:Y:S01]  /*1000*/  SHFL.BFLY PT, R29, R33, 0x1, 0x1f ;  /* 0x0c201f00211d7f89 */ /* 0x000e6200000e0000 */
[----:B0-----:R-:W-:Y:S02]  /*1010*/  FMNMX3 R28, R32, R28, R47, !PT ;  /* 0x0000001c201c7276 */ /* 0x001fe4000780002f */
[----:B-1----:R-:W-:-:S03]  /*1020*/  FMNMX3 R29, R33, R29, R44, !PT ;  /* 0x0000001d211d7276 */ /* 0x002fc6000780002c */
[--C-:B------:R-:W-:Y:S01]  /*1030*/  FADD R20, R20, -R28.reuse ;  /* 0x8000001c14147221 */ /* 0x100fe20000000000 */
[--C-:B------:R-:W-:Y:S01]  /*1040*/  FADD R17, R17, -R28.reuse ;  /* 0x8000001c11117221 */ /* 0x100fe20000000000 */
[--C-:B------:R-:W-:Y:S01]  /*1050*/  FADD R21, R21, -R28.reuse ;  /* 0x8000001c15157221 */ /* 0x100fe20000000000 */
[--C-:B------:R-:W-:Y:S01]  /*1060*/  FADD R19, R19, -R28.reuse ;  /* 0x8000001c13137221 */ /* 0x100fe20000000000 */
[--C-:B------:R-:W-:Y:S01]  /*1070*/  FADD R18, R18, -R29.reuse ;  /* 0x8000001d12127221 */ /* 0x100fe20000000000 */
[--C-:B------:R-:W-:Y:S01]  /*1080*/  FADD R23, R23, -R29.reuse ;  /* 0x8000001d17177221 */ /* 0x100fe20000000000 */
[----:B------:R-:W-:Y:S01]  /*1090*/  FMUL R20, R20, 1.4426950216293334961 ;  /* 0x3fb8aa3b14147820 */ /* 0x000fe20000400000 */
[----:B------:R-:W-:Y:S01]  /*10a0*/  FMUL R22, R17, 1.4426950216293334961 ;  /* 0x3fb8aa3b11167820 */ /* 0x000fe20000400000 */
[----:B------:R-:W-:Y:S01]  /*10b0*/  FMUL R18, R18, 1.4426950216293334961 ;  /* 0x3fb8aa3b12127820 */ /* 0x000fe20000400000 */
[----:B------:R-:W-:Y:S01]  /*10c0*/  FMUL R17, R23, 1.4426950216293334961 ;  /* 0x3fb8aa3b17117820 */ /* 0x000fe20000400000 */
[----:B------:R-:W-:Y:S01]  /*10d0*/  FMUL R23, R21, 1.4426950216293334961 ;  /* 0x3fb8aa3b15177820 */ /* 0x000fe20000400000 */
[----:B------:R-:W-:Y:S01]  /*10e0*/  MUFU.EX2 R31, R22 ;  /* 0x00000016001f7308 */ /* 0x000fe20000000800 */
[----:B------:R-:W-:Y:S01]  /*10f0*/  FMUL R19, R19, 1.4426950216293334961 ;  /* 0x3fb8aa3b13137820 */ /* 0x000fe20000400000 */
[--C-:B------:R-:W-:Y:S01]  /*1100*/  FADD R16, R16, -R29.reuse ;  /* 0x8000001d10107221 */ /* 0x100fe20000000000 */
[--C-:B------:R-:W-:Y:S01]  /*1110*/  FADD R8, R8, -R29.reuse ;  /* 0x8000001d08087221 */ /* 0x100fe20000000000 */
[--C-:B------:R-:W-:Y:S01]  /*1120*/  FADD R45, R45, -R28.reuse ;  /* 0x8000001c2d2d7221 */ /* 0x100fe20000000000 */
[--C-:B------:R-:W-:Y:S01]  /*1130*/  FADD R30, R30, -R29.reuse ;  /* 0x8000001d1e1e7221 */ /* 0x100fe20000000000 */
[--C-:B------:R-:W-:Y:S01]  /*1140*/  FADD R49, R49, -R28.reuse ;  /* 0x8000001c31317221 */ /* 0x100fe20000000000 */
[----:B------:R-:W-:Y:S01]  /*1150*/  FMUL R8, R8, 1.4426950216293334961 ;  /* 0x3fb8aa3b08087820 */ /* 0x000fe20000400000 */
[----:B------:R-:W0:Y:S01]  /*1160*/  MUFU.EX2 R20, R20 ;  /* 0x0000001400147308 */ /* 0x000e220000000800 */
[----:B------:R-:W-:Y:S01]  /*1170*/  FMUL R30, R30, 1.4426950216293334961 ;  /* 0x3fb8aa3b1e1e7820 */ /* 0x000fe20000400000 */
[--C-:B------:R-:W-:Y:S01]  /*1180*/  FADD R46, R46, -R29.reuse ;  /* 0x8000001d2e2e7221 */ /* 0x100fe20000000000 */
[----:B------:R-:W-:Y:S01]  /*1190*/  FADD R9, R9, -R28 ;  /* 0x8000001c09097221 */ /* 0x000fe20000000000 */
[--C-:B------:R-:W-:Y:S01]  /*11a0*/  FADD R11, R11, -R29.reuse ;  /* 0x8000001d0b0b7221 */ /* 0x100fe20000000000 */
[----:B------:R-:W-:Y:S01]  /*11b0*/  FADD R10, R10, -R29 ;  /* 0x8000001d0a0a7221 */ /* 0x000fe20000000000 */
[----:B------:R-:W-:-:S02]  /*11c0*/  FMUL R46, R46, 1.4426950216293334961 ;  /* 0x3fb8aa3b2e2e7820 */ /* 0x000fc40000400000 */
[----:B------:R-:W-:Y:S08]  /*11d0*/  MUFU.EX2 R18, R18 ;  /* 0x0000001200127308 */ /* 0x000ff00000000800 */
[----:B------:R-:W1:Y:S01]  /*11e0*/  MUFU.EX2 R17, R17 ;  /* 0x0000001100117308 */ /* 0x000e620000000800 */
[----:B0-----:R-:W-:Y:S01]  /*11f0*/  FADD R22, R20, R31 ;  /* 0x0000001f14167221 */ /* 0x001fe20000000000 */
[----:B------:R-:W-:Y:S01]  /*1200*/  F2FP.BF16.F32.PACK_AB R21, R31, R20 ;  /* 0x000000141f15723e */ /* 0x000fe200000010ff */
[----:B------:R-:W-:Y:S01]  /*1210*/  FADD R31, -R28, R47 ;  /* 0x0000002f1c1f7221 */ /* 0x000fe20000000100 */
[----:B------:R-:W-:-:S03]  /*1220*/  FMUL R47, R16, 1.4426950216293334961 ;  /* 0x3fb8aa3b102f7820 */ /* 0x000fc60000400000 */
[----:B------:R-:W-:Y:S01]  /*1230*/  FMUL R31, R31, 1.4426950216293334961 ;  /* 0x3fb8aa3b1f1f7820 */ /* 0x000fe20000400000 */
[----:B------:R0:W-:Y:S08]  /*1240*/  MUFU.EX2 R34, R19 ;  /* 0x0000001300227308 */ /* 0x0001f00000000800 */
[----:B------:R-:W2:Y:S01]  /*1250*/  MUFU.EX2 R23, R23 ;  /* 0x0000001700177308 */ /* 0x000ea20000000800 */
[----:B-1----:R-:W-:Y:S01]  /*1260*/  FADD R32, R18, R17 ;  /* 0x0000001112207221 */ /* 0x002fe20000000000 */
[----:B------:R-:W-:Y:S01]  /*1270*/  F2FP.BF16.F32.PACK_AB R20, R17, R18 ;  /* 0x000000121114723e */ /* 0x000fe200000010ff */
[----:B------:R-:W-:-:S04]  /*1280*/  FADD R17, -R29, R44 ;  /* 0x0000002c1d117221 */ /* 0x000fc80000000100 */
[----:B------:R-:W-:Y:S01]  /*1290*/  FMUL R33, R17, 1.4426950216293334961 ;  /* 0x3fb8aa3b11217820 */ /* 0x000fe20000400000 */
[----:B------:R-:W1:Y:S01]  /*12a0*/  MUFU.EX2 R31, R31 ;  /* 0x0000001f001f7308 */ /* 0x000e620000000800 */
[----:B0-----:R-:W0:Y:S07]  /*12b0*/  LDSM.16.M88.4 R16, [R5+UR9+0x400] ;  /* 0x000400090510783b */ /* 0x001e2e0008000200 */
[----:B------:R-:W-:Y:S01]  /*12c0*/  MUFU.EX2 R47, R47 ;  /* 0x0000002f002f7308 */ /* 0x000fe20000000800 */
[----:B--2---:R-:W-:Y:S01]  /*12d0*/  FADD R51, R23, R22 ;  /* 0x0000001617337221 */ /* 0x004fe20000000000 */
[----:B------:R-:W-:-:S03]  /*12e0*/  F2FP.BF16.F32.PACK_AB R23, R34, R23 ;  /* 0x000000172217723e */ /* 0x000fc600000010ff */
[----:B------:R-:W-:Y:S01]  /*12f0*/  FADD R51, R34, R51 ;  /* 0x0000003322337221 */ /* 0x000fe20000000000 */
[----:B------:R-:W-:Y:S02]  /*1300*/  FMUL R34, R11, 1.4426950216293334961 ;  /* 0x3fb8aa3b0b227820 */ /* 0x000fe40000400000 */
[----:B------:R-:W2:Y:S01]  /*1310*/  MUFU.EX2 R33, R33 ;  /* 0x0000002100217308 */ /* 0x000ea20000000800 */
[C---:B-1----:R-:W-:Y:S01]  /*1320*/  FMUL R26, R31.reuse, R26 ;  /* 0x0000001a1f1a7220 */ /* 0x042fe20000400000 */
[C---:B------:R-:W-:Y:S01]  /*1330*/  FMUL R27, R31.reuse, R27 ;  /* 0x0000001b1f1b7220 */ /* 0x040fe20000400000 */
[C---:B------:R-:W-:Y:S01]  /*1340*/  FMUL R14, R31.reuse, R14 ;  /* 0x0000000e1f0e7220 */ /* 0x040fe20000400000 */
[----:B------:R-:W-:-:S04]  /*1350*/  FMUL R15, R31, R15 ;  /* 0x0000000f1f0f7220 */ /* 0x000fc80000400000 */
[----:B------:R-:W1:Y:S08]  /*1360*/  MUFU.EX2 R8, R8 ;  /* 0x0000000800087308 */ /* 0x000e700000000800 */
[----:B------:R-:W3:Y:S01]  /*1370*/  MUFU.EX2 R30, R30 ;  /* 0x0000001e001e7308 */ /* 0x000ee20000000800 */
[C---:B--2---:R-:W-:Y:S01]  /*1380*/  FMUL R24, R33.reuse, R24 ;  /* 0x0000001821187220 */ /* 0x044fe20000400000 */
[C---:B------:R-:W-:Y:S01]  /*1390*/  FMUL R25, R33.reuse, R25 ;  /* 0x0000001921197220 */ /* 0x040fe20000400000 */
[C---:B------:R-:W-:Y:S01]  /*13a0*/  FMUL R12, R33.reuse, R12 ;  /* 0x0000000c210c7220 */ /* 0x040fe20000400000 */
[----:B------:R-:W-:-:S04]  /*13b0*/  FMUL R13, R33, R13 ;  /* 0x0000000d210d7220 */ /* 0x000fc80000400000 */
[----:B------:R-:W-:Y:S01]  /*13c0*/  MUFU.EX2 R34, R34 ;  /* 0x0000002200227308 */ /* 0x000fe20000000800 */
[----:B-1----:R-:W-:Y:S01]  /*13d0*/  F2FP.BF16.F32.PACK_AB R22, R8, R47 ;  /* 0x0000002f0816723e */ /* 0x002fe200000010ff */
[----:B------:R-:W-:-:S06]  /*13e0*/  FADD R47, R47, R32 ;  /* 0x000000202f2f7221 */ /* 0x000fcc0000000000 */
[----:B0-----:R-:W-:Y:S01]  /*13f0*/  HMMA.16816.F32.BF16 R24, R20, R16, R24 ;  /* 0x000000101418723c */ /* 0x001fe20000041818 */
[----:B------:R-:W-:Y:S01]  /*1400*/  FMUL R16, R45, 1.4426950216293334961 ;  /* 0x3fb8aa3b2d107820 */ /* 0x000fe20000400000 */
[----:B------:R-:W-:Y:S01]  /*1410*/  FMUL R45, R49, 1.4426950216293334961 ;  /* 0x3fb8aa3b312d7820 */ /* 0x000fe20000400000 */
[----:B------:R-:W-:Y:S01]  /*1420*/  FMUL R17, R9, 1.4426950216293334961 ;  /* 0x3fb8aa3b09117820 */ /* 0x000fe20000400000 */
[----:B------:R-:W-:Y:S01]  /*1430*/  FADD R9, R35, -R28 ;  /* 0x8000001c23097221 */ /* 0x000fe20000000000 */
[----:B------:R-:W-:Y:S01]  /*1440*/  FADD R49, R8, R47 ;  /* 0x0000002f08317221 */ /* 0x000fe20000000000 */
[----:B------:R-:W0:Y:S01]  /*1450*/  MUFU.EX2 R35, R46 ;  /* 0x0000002e00237308 */ /* 0x000e220000000800 */
[----:B------:R-:W-:Y:S01]  /*1460*/  FMUL R47, R10, 1.4426950216293334961 ;  /* 0x3fb8aa3b0a2f7820 */ /* 0x000fe20000400000 */
[----:B------:R-:W-:Y:S01]  /*1470*/  FMUL R9, R9, 1.4426950216293334961 ;  /* 0x3fb8aa3b09097820 */ /* 0x000fe20000400000 */
[----:B---3--:R-:W-:-:S05]  /*1480*/  FADD R8, R30, R49 ;  /* 0x000000311e087221 */ /* 0x008fca0000000000 */
[----:B------:R-:W1:Y:S08]  /*1490*/  MUFU.EX2 R16, R16 ;  /* 0x0000001000107308 */ /* 0x000e700000000800 */
[----:B------:R-:W2:Y:S01]  /*14a0*/  MUFU.EX2 R45, R45 ;  /* 0x0000002d002d7308 */ /* 0x000ea20000000800 */
[----:B0-----:R-:W-:-:S04]  /*14b0*/  FADD R49, R35, R8 ;  /* 0x0000000823317221 */ /* 0x001fc80000000000 */
[----:B------:R-:W-:-:S03]  /*14c0*/  FADD R46, R34, R49 ;  /* 0x00000031222e7221 */ /* 0x000fc60000000000 */
[----:B------:R-:W0:Y:S01]  /*14d0*/  MUFU.EX2 R17, R17 ;  /* 0x0000001100117308 */ /* 0x000e220000000800 */
[----:B-1----:R-:W-:-:S07]  /*14e0*/  FADD R10, R16, R51 ;  /* 0x00000033100a7221 */ /* 0x002fce0000000000 */
[----:B------:R1:W3:Y:S01]  /*14f0*/  MUFU.EX2 R32, R9 ;  /* 0x0000000900207308 */ /* 0x0002e20000000800 */
[----:B--2---:R-:W-:-:S07]  /*1500*/  FADD R44, R45, R10 ;  /* 0x0000000a2d2c7221 */ /* 0x004fce0000000000 */
[----:B------:R-:W2:Y:S01]  /*1510*/  MUFU.EX2 R47, R47 ;  /* 0x0000002f002f7308 */ /* 0x000ea20000000800 */
[----:B-1----:R-:W-:Y:S01]  /*1520*/  LDSM.16.M88.4 R8, [R5+UR9+0x600] ;  /* 0x000600090508783b */ /* 0x002fe20008000200 */
[----:B0-----:R-:W-:-:S04]  /*1530*/  FADD R51, R17, R44 ;  /* 0x0000002c11337221 */ /* 0x001fc80000000000 */
[----:B---3--:R-:W-:-:S05]  /*1540*/  FADD R44, R32, R51 ;  /* 0x00000033202c7221 */ /* 0x008fca0000000000 */
[----:B------:R-:W0:Y:S01]  /*1550*/  SHFL.BFLY PT, R51, R44, 0x2, 0x1f ;  /* 0x0c401f002c337f89 */ /* 0x000e2200000e0000 */
[----:B--2---:R-:W-:-:S05]  /*1560*/  FADD R46, R47, R46 ;  /* 0x0000002e2f2e7221 */ /* 0x004fca0000000000 */
[----:B------:R-:W1:Y:S01]  /*1570*/  SHFL.BFLY PT, R49, R46, 0x2, 0x1f ;  /* 0x0c401f002e317f89 */ /* 0x000e6200000e0000 */
[----:B0-----:R-:W-:Y:S01]  /*1580*/  FADD R51, R44, R51 ;  /* 0x000000332c337221 */ /* 0x001fe20000000000 */
[----:B------:R-:W-:Y:S01]  /*1590*/  IMAD.MOV.U32 R44, RZ, RZ, R29 ;  /* 0x000000ffff2c7224 */ /* 0x000fe200078e001d */
[----:B------:R-:W-:Y:S01]  /*15a0*/  HMMA.16816.F32.BF16 R12, R20, R8, R12 ;  /* 0x00000008140c723c */ /* 0x000fe2000004180c */
[----:B------:R-:W-:Y:S02]  /*15b0*/  F2FP.BF16.F32.PACK_AB R20, R35, R30 ;  /* 0x0000001e2314723e */ /* 0x000fe400000010ff */
[----:B------:R-:W0:Y:S01]  /*15c0*/  SHFL.BFLY PT, R48, R51, 0x1, 0x1f ;  /* 0x0c201f0033307f89 */ /* 0x000e2200000e0000 */
[----:B------:R-:W-:Y:S01]  /*15d0*/  F2FP.BF16.F32.PACK_AB R21, R45, R16 ;  /* 0x000000102d15723e */ /* 0x000fe200000010ff */
[----:B-1----:R-:W-:Y:S01]  /*15e0*/  FADD R49, R46, R49 ;  /* 0x000000312e317221 */ /* 0x002fe20000000000 */
[----:B------:R-:W-:Y:S02]  /*15f0*/  F2FP.BF16.F32.PACK_AB R22, R47, R34 ;  /* 0x000000222f16723e */ /* 0x000fe400000010ff */
[----:B------:R-:W-:-:S02]  /*1600*/  F2FP.BF16.F32.PACK_AB R23, R32, R17 ;  /* 0x000000112017723e */ /* 0x000fc400000010ff */
[----:B------:R-:W1:Y:S01]  /*1610*/  SHFL.BFLY PT, R8, R49, 0x1, 0x1f ;  /* 0x0c201f0031087f89 */ /* 0x000e6200000e0000 */
[----:B------:R-:W-:-:S04]  /*1620*/  MOV R47, R28 ;  /* 0x0000001c002f7202 */ /* 0x000fc80000000f00 */
[C---:B------:R-:W-:Y:S08]  /*1630*/  HMMA.16816.F32.BF16 R24, R20.reuse, R18, R24 ;  /* 0x000000121418723c */ /* 0x040ff00000041818 */
[----:B------:R-:W-:Y:S01]  /*1640*/  HMMA.16816.F32.BF16 R12, R20, R10, R12 ;  /* 0x0000000a140c723c */ /* 0x000fe2000004180c */
[----:B0-----:R-:W-:-:S04]  /*1650*/  FADD R48, R51, R48 ;  /* 0x0000003033307221 */ /* 0x001fc80000000000 */
[----:B------:R-:W-:Y:S01]  /*1660*/  FFMA R2, R31, R2, R48 ;  /* 0x000000021f027223 */ /* 0x000fe20000000030 */
[----:B-1----:R-:W-:-:S04]  /*1670*/  FADD R8, R49, R8 ;  /* 0x0000000831087221 */ /* 0x002fc80000000000 */
[----:B------:R-:W-:Y:S01]  /*1680*/  FFMA R36, R33, R36, R8 ;  /* 0x0000002421247223 */ /* 0x000fe20000000008 */
[----:B------:R-:W-:Y:S09]  /*1690*/  BRA.U !UP0, `(.L_x_1) ;  /* 0xfffffff108707547 */ /* 0x000ff2000b83ffff */
.L_x_0:
[----:B------:R-:W0:Y:S01]  /*16a0*/  S2R R0, SR_TID.X ;  /* 0x0000000000007919 */ /* 0x000e220000002100 */
[----:B------:R-:W1:Y:S01]  /*16b0*/  S2UR UR5, SR_CgaCtaId ;  /* 0x00000000000579c3 */ /* 0x000e620000008800 */
[----:B------:R-:W-:Y:S01]  /*16c0*/  UMOV UR4, 0x400 ;  /* 0x0000040000047882 */ /* 0x000fe20000000000 */
[----:B------:R-:W-:Y:S01]  /*16d0*/  IMAD.MOV.U32 R17, RZ, RZ, R13 ;  /* 0x000000ffff117224 */ /* 0x000fe200078e000d */
[C---:B------:R-:W-:Y:S01]  /*16e0*/  FSETP.GT.AND P1, PT, |R36|.reuse, 8.50705917302346158658e+37, PT ;  /* 0x7e8000002400780b */ /* 0x040fe20003f24200 */
[----:B------:R-:W-:Y:S01]  /*16f0*/  IMAD.MOV.U32 R13, RZ, RZ, R2 ;  /* 0x000000ffff0d7224 */ /* 0x000fe200078e0002 */
[C---:B------:R-:W-:Y:S01]  /*1700*/  FSETP.GEU.AND P2, PT, R36.reuse, 1.175494350822287508e-38, PT ;  /* 0x008000002400780b */ /* 0x040fe20003f4e000 */
[----:B------:R-:W-:Y:S01]  /*1710*/  IMAD.MOV.U32 R19, RZ, RZ, R12 ;  /* 0x000000ffff137224 */ /* 0x000fe200078e000c */
[----:B------:R-:W-:Y:S01]  /*1720*/  FSETP.GEU.AND P4, PT, |R36|, 1.175494350822287508e-38, PT ;  /* 0x008000002400780b */ /* 0x000fe20003f8e200 */
[C---:B------:R-:W-:Y:S01]  /*1730*/  FMUL R6, R13.reuse, 8388608 ;  /* 0x4b0000000d067820 */ /* 0x040fe20000400000 */
[C---:B------:R-:W-:Y:S01]  /*1740*/  FSETP.GT.AND P0, PT, |R13|.reuse, 8.50705917302346158658e+37, PT ;  /* 0x7e8000000d00780b */ /* 0x040fe20003f04200 */
[----:B------:R-:W-:Y:S01]  /*1750*/  BAR.SYNC.DEFER_BLOCKING 0x0 ;  /* 0x0000000000007b1d */ /* 0x000fe20000010000 */
[----:B------:R-:W-:Y:S01]  /*1760*/  FSETP.GEU.AND P3, PT, |R13|, 1.175494350822287508e-38, PT ;  /* 0x008000000d00780b */ /* 0x000fe20003f6e200 */
[----:B------:R-:W-:Y:S01]  /*1770*/  IMAD.MOV.U32 R18, RZ, RZ, 0x3dc6b27f ;  /* 0x3dc6b27fff127424 */ /* 0x000fe200078e00ff */
[----:B------:R-:W-:-:S02]  /*1780*/  FSEL R8, RZ, -23, P2 ;  /* 0xc1b80000ff087808 */ /* 0x000fc40001000000 */
[----:B------:R-:W-:Y:S01]  /*1790*/  MOV R23, R14 ;  /* 0x0000000e00177202 */ /* 0x000fe20000000f00 */
[----:B------:R-:W-:Y:S01]  /*17a0*/  @P1 FMUL R17, R17, 0.25 ;  /* 0x3e80000011111820 */ /* 0x000fe20000400000 */
[----:B------:R-:W-:Y:S01]  /*17b0*/  @P1 FMUL R19, R19, 0.25 ;  /* 0x3e80000013131820 */ /* 0x000fe20000400000 */
[----:B------:R-:W-:Y:S01]  /*17c0*/  @P1 FMUL R25, R25, 0.25 ;  /* 0x3e80000019191820 */ /* 0x000fe20000400000 */
[----:B------:R-:W-:Y:S01]  /*17d0*/  @P1 FMUL R24, R24, 0.25 ;  /* 0x3e80000018181820 */ /* 0x000fe20000400000 */
[----:B------:R-:W-:Y:S01]  /*17e0*/  @!P4 FMUL R17, R17, 16777216 ;  /* 0x4b8000001111c820 */ /* 0x000fe20000400000 */
[----:B------:R-:W-:Y:S01]  /*17f0*/  @!P4 FMUL R19, R19, 16777216 ;  /* 0x4b8000001313c820 */ /* 0x000fe20000400000 */
[----:B------:R-:W-:Y:S01]  /*1800*/  @!P4 FMUL R25, R25, 16777216 ;  /* 0x4b8000001919c820 */ /* 0x000fe20000400000 */
[----:B------:R-:W-:Y:S01]  /*1810*/  @!P4 FMUL R24, R24, 16777216 ;  /* 0x4b8000001818c820 */ /* 0x000fe20000400000 */
[----:B-1----:R-:W-:Y:S01]  /*1820*/  ULEA UR6, UR5, UR4, 0x18 ;  /* 0x0000000405067291 */ /* 0x002fe2000f8ec0ff */
[----:B------:R-:W-:Y:S01]  /*1830*/  @P0 FMUL R15, R15, 0.25 ;  /* 0x3e8000000f0f0820 */ /* 0x000fe20000400000 */
[----:B------:R-:W-:Y:S01]  /*1840*/  @P0 FMUL R23, R23, 0.25 ;  /* 0x3e80000017170820 */ /* 0x000fe20000400000 */
[----:B------:R-:W-:Y:S01]  /*1850*/  @P0 FMUL R27, R27, 0.25 ;  /* 0x3e8000001b1b0820 */ /* 0x000fe20000400000 */
[----:B------:R-:W-:Y:S01]  /*1860*/  @P0 FMUL R26, R26, 0.25 ;  /* 0x3e8000001a1a0820 */ /* 0x000fe20000400000 */
[----:B------:R-:W-:Y:S01]  /*1870*/  @!P3 FMUL R15, R15, 16777216 ;  /* 0x4b8000000f0fb820 */ /* 0x000fe20000400000 */
[----:B------:R-:W-:Y:S01]  /*1880*/  @!P3 FMUL R23, R23, 16777216 ;  /* 0x4b8000001717b820 */ /* 0x000fe20000400000 */
[C---:B0-----:R-:W-:Y:S01]  /*1890*/  IMAD.SHL.U32 R3, R0.reuse, 0x8, RZ ;  /* 0x0000000800037824 */ /* 0x041fe200078e00ff */
[----:B------:R-:W-:Y:S01]  /*18a0*/  SHF.R.U32.HI R4, RZ, 0x1, R0 ;  /* 0x00000001ff047819 */ /* 0x000fe20000011600 */
[----:B------:R-:W-:Y:S01]  /*18b0*/  @!P3 FMUL R27, R27, 16777216 ;  /* 0x4b8000001b1bb820 */ /* 0x000fe20000400000 */
[----:B------:R-:W-:Y:S01]  /*18c0*/  LOP3.LUT R5, R0, 0x20, RZ, 0xc0, !PT ;  /* 0x0000002000057812 */ /* 0x000fe200078ec0ff */
[----:B------:R-:W-:Y:S01]  /*18d0*/  @!P3 FMUL R26, R26, 16777216 ;  /* 0x4b8000001a1ab820 */ /* 0x000fe20000400000 */
[----:B------:R-:W-:Y:S01]  /*18e0*/  LOP3.LUT R3, R3, 0x38, RZ, 0xc0, !PT ;  /* 0x0000003803037812 */ /* 0x000fe200078ec0ff */
[----:B------:R-:W0:Y:S01]  /*18f0*/  LDCU.64 UR4, c[0x0][0x3e0] ;  /* 0x00007c00ff0477ac */ /* 0x000e220008000a00 */
[----:B------:R-:W-:-:S02]  /*1900*/  LOP3.LUT R4, R4, 0x4, RZ, 0xc0, !PT ;  /* 0x0000000404047812 */ /* 0x000fc400078ec0ff */
[----:B------:R-:W-:Y:S02]  /*1910*/  LOP3.LUT R7, R0, 0x3, RZ, 0xc0, !PT ;  /* 0x0000000300077812 */ /* 0x000fe400078ec0ff */
[----:B------:R-:W-:Y:S01]  /*1920*/  IADD3 R2, PT, PT, R4, UR6, R3 ;  /* 0x0000000604027c10 */ /* 0x000fe2000fffe003 */
[----:B------:R-:W-:Y:S01]  /*1930*/  FMUL R4, R36, 8388608 ;  /* 0x4b00000024047820 */ /* 0x000fe20000400000 */
[----:B------:R-:W-:Y:S01]  /*1940*/  ISETP.NE.U32.AND P5, PT, R5, RZ, PT ;  /* 0x000000ff0500720c */ /* 0x000fe20003fa5070 */
[----:B------:R-:W-:Y:S01]  /*1950*/  IMAD.SHL.U32 R7, R7, 0x20, RZ ;  /* 0x0000002007077824 */ /* 0x000fe200078e00ff */
[C---:B------:R-:W-:Y:S01]  /*1960*/  SHF.L.U32 R5, R0.reuse, 0x5, RZ ;  /* 0x0000000500057819 */ /* 0x040fe200000006ff */
[----:B------:R-:W-:Y:S01]  /*1970*/  IMAD.SHL.U32 R3, R0, 0x4, RZ ;  /* 0x0000000400037824 */ /* 0x000fe200078e00ff */
[----:B------:R-:W-:Y:S01]  /*1980*/  FSEL R4, R4, R36, !P2 ;  /* 0x0000002404047208 */ /* 0x000fe20005000000 */
[----:B------:R-:W-:Y:S01]  /*1990*/  @P1 FMUL R36, R36, 0.25 ;  /* 0x3e80000024241820 */ /* 0x000fe20000400000 */
[----:B------:R-:W-:-:S02]  /*19a0*/  LOP3.LUT R10, R5, 0x300, RZ, 0xc0, !PT ;  /* 0x00000300050a7812 */ /* 0x000fc400078ec0ff */
[----:B------:R-:W-:Y:S01]  /*19b0*/  IADD3 R5, PT, PT, R4, -0x3f3504f3, RZ ;  /* 0xc0cafb0d04057810 */ /* 0x000fe20007ffe0ff */
[----:B------:R-:W-:Y:S01]  /*19c0*/  @!P4 FMUL R36, R36, 16777216 ;  /* 0x4b8000002424c820 */ /* 0x000fe20000400000 */
[----:B------:R-:W-:Y:S01]  /*19d0*/  LOP3.LUT R12, R7, 0x1c, R0, 0xf8, !PT ;  /* 0x0000001c070c7812 */ /* 0x000fe200078ef800 */
[----:B0-----:R-:W-:Y:S01]  /*19e0*/  UIMAD UR4, UR10, UR4, URZ ;  /* 0x000000040a0472a4 */ /* 0x001fe2000f8e02ff */
[----:B------:R-:W-:Y:S02]  /*19f0*/  LOP3.LUT R7, R5, 0xff800000, RZ, 0xc0, !PT ;  /* 0xff80000005077812 */ /* 0x000fe400078ec0ff */
[----:B------:R-:W-:Y:S01]  /*1a00*/  LOP3.LUT R14, R10, 0xfc, R3, 0xf8, !PT ;  /* 0x000000fc0a0e7812 */ /* 0x000fe200078ef803 */
[----:B------:R-:W-:Y:S01]  /*1a10*/  USHF.L.U32 UR7, UR4, 0x1, URZ ;  /* 0x0000000104077899 */ /* 0x000fe200080006ff */
[----:B------:R-:W-:Y:S01]  /*1a20*/  I2FP.F32.S32 R5, R7 ;  /* 0x0000000700057245 */ /* 0x000fe20000201400 */
[----:B------:R-:W0:Y:S01]  /*1a30*/  MUFU.RCP R10, R36 ;  /* 0x00000024000a7308 */ /* 0x000e220000001000 */
[----:B------:R-:W-:-:S02]  /*1a40*/  FSETP.GEU.AND P2, PT, R13, 1.175494350822287508e-38, PT ;  /* 0x008000000d00780b */ /* 0x000fc40003f4e000 */
[----:B------:R-:W-:Y:S01]  /*1a50*/  LOP3.LUT R11, R0, 0xc0, RZ, 0xc0, !PT ;  /* 0x000000c0000b7812 */ /* 0x000fe200078ec0ff */
[----:B------:R-:W-:Y:S01]  /*1a60*/  FFMA.FTZ R8, R5, 1.1920928955078125e-07, R8 ;  /* 0x3400000005087823 */ /* 0x000fe20000010008 */
[----:B------:R-:W-:Y:S01]  /*1a70*/  FSEL R5, R6, R13, !P2 ;  /* 0x0000000d06057208 */ /* 0x000fe20005000000 */
[----:B------:R-:W-:Y:S01]  /*1a80*/  @P0 FMUL R13, R13, 0.25 ;  /* 0x3e8000000d0d0820 */ /* 0x000fe20000400000 */
[----:B------:R-:W-:Y:S02]  /*1a90*/  SEL R9, RZ, 0x240, !P5 ;  /* 0x00000240ff097807 */ /* 0x000fe40006800000 */
[----:B------:R-:W-:Y:S01]  /*1aa0*/  SHF.R.U32.HI R11, RZ, 0x1, R11 ;  /* 0x00000001ff0b7819 */ /* 0x000fe2000001160b */
[----:B------:R-:W-:Y:S01]  /*1ab0*/  @!P3 FMUL R13, R13, 16777216 ;  /* 0x4b8000000d0db820 */ /* 0x000fe20000400000 */
[----:B------:R-:W-:Y:S01]  /*1ac0*/  LOP3.LUT R21, R12, R9, RZ, 0x3c, !PT ;  /* 0x000000090c157212 */ /* 0x000fe200078e3cff */
[----:B------:R-:W-:Y:S01]  /*1ad0*/  VIADD R6, R5, 0xc0cafb0d ;  /* 0xc0cafb0d05067836 */ /* 0x000fe20000000000 */
[----:B------:R-:W-:Y:S01]  /*1ae0*/  LOP3.LUT R9, R14, R11, RZ, 0x3c, !PT ;  /* 0x0000000b0e097212 */ /* 0x000fe200078e3cff */
[----:B------:R-:W1:Y:S01]  /*1af0*/  MUFU.RCP R12, R13 ;  /* 0x0000000d000c7308 */ /* 0x000e620000001000 */
[----:B------:R-:W-:-:S02]  /*1b00*/  ISETP.GE.U32.AND P1, PT, R4, 0x7f800000, PT ;  /* 0x7f8000000400780c */ /* 0x000fc40003f26070 */
[----:B------:R-:W-:Y:S01]  /*1b10*/  LOP3.LUT R14, R6, 0xff800000, RZ, 0xc0, !PT ;  /* 0xff800000060e7812 */ /* 0x000fe200078ec0ff */
[C---:B0-----:R-:W-:Y:S01]  /*1b20*/  FMUL R16, R10.reuse, R17 ;  /* 0x000000110a107220 */ /* 0x041fe20000400000 */
[C---:B------:R-:W-:Y:S01]  /*1b30*/  FMUL R17, R10.reuse, R19 ;  /* 0x000000130a117220 */ /* 0x040fe20000400000 */
[C---:B------:R-:W-:Y:S01]  /*1b40*/  FMUL R19, R10.reuse, R25 ;  /* 0x000000190a137220 */ /* 0x040fe20000400000 */
[----:B------:R-:W-:Y:S01]  /*1b50*/  FMUL R20, R10, R24 ;  /* 0x000000180a147220 */ /* 0x000fe20000400000 */
[C---:B------:R-:W-:Y:S01]  /*1b60*/  IADD3 R10, PT, PT, R4.reuse, -R7, RZ ;  /* 0x80000007040a7210 */ /* 0x040fe20007ffe0ff */
[----:B------:R-:W-:Y:S01]  /*1b70*/  IMAD.IADD R11, R5, 0x1, -R14 ;  /* 0x00000001050b7824 */ /* 0x000fe200078e0a0e */
[----:B------:R-:W-:Y:S02]  /*1b80*/  FSETP.NEU.AND P0, PT, R4, RZ, PT ;  /* 0x000000ff0400720b */ /* 0x000fe40003f0d000 */
[----:B------:R-:W-:Y:S01]  /*1b90*/  F2FP.BF16.F32.PACK_AB R17, R17, R20 ;  /* 0x000000141111723e */ /* 0x000fe200000010ff */
[----:B------:R-:W-:Y:S01]  /*1ba0*/  FADD R10, R10, -1 ;  /* 0xbf8000000a0a7421 */ /* 0x000fe20000000000 */
[----:B------:R-:W-:Y:S01]  /*1bb0*/  FADD R11, R11, -1 ;  /* 0xbf8000000b0b7421 */ /* 0x000fe20000000000 */
[----:B------:R-:W-:Y:S01]  /*1bc0*/  F2FP.BF16.F32.PACK_AB R16, R16, R19 ;  /* 0x000000131010723e */ /* 0x000fe200000010ff */
[----:B-1----:R-:W-:Y:S01]  /*1bd0*/  FMUL R13, R12, R15 ;  /* 0x0000000f0c0d7220 */ /* 0x002fe20000400000 */
[-C--:B------:R-:W-:Y:S01]  /*1be0*/  FFMA.FTZ R7, R10, R18.reuse, -0.16845393180847167969 ;  /* 0xbe2c7f300a077423 */ /* 0x080fe20000010012 */
[C---:B------:R-:W-:Y:S01]  /*1bf0*/  FFMA.FTZ R6, R11.reuse, R18, -0.16845393180847167969 ;  /* 0xbe2c7f300b067423 */ /* 0x040fe20000010012 */
[C---:B------:R-:W-:Y:S01]  /*1c00*/  FMUL R15, R12.reuse, R23 ;  /* 0x000000170c0f7220 */ /* 0x040fe20000400000 */
[C---:B------:R-:W-:Y:S01]  /*1c10*/  FMUL R18, R12.reuse, R27 ;  /* 0x0000001b0c127220 */ /* 0x040fe20000400000 */
[----:B------:R-:W-:Y:S01]  /*1c20*/  FMUL R12, R12, R26 ;  /* 0x0000001a0c0c7220 */ /* 0x000fe20000400000 */
[C---:B------:R-:W-:Y:S01]  /*1c30*/  FFMA.FTZ R7, R10.reuse, R7, 0.1716887056827545166 ;  /* 0x3e2fcf2a0a077423 */ /* 0x040fe20000010007 */
[----:B------:R-:W-:Y:S01]  /*1c40*/  FFMA.FTZ R6, R11, R6, 0.1716887056827545166 ;  /* 0x3e2fcf2a0b067423 */ /* 0x000fe20000010006 */
[----:B------:R-:W-:Y:S01]  /*1c50*/  LOP3.LUT R19, R21, 0x20, RZ, 0x3c, !PT ;  /* 0x0000002015137812 */ /* 0x000fe200078e3cff */
[----:B------:R-:W-:Y:S01]  /*1c60*/  STS [R21+UR6], R17 ;  /* 0x0000001115007988 */ /* 0x000fe20008000806 */
[----:B------:R-:W-:Y:S01]  /*1c70*/  F2FP.BF16.F32.PACK_AB R15, R15, R12 ;  /* 0x0000000c0f0f723e */ /* 0x000fe200000010ff */
[C---:B------:R-:W-:Y:S01]  /*1c80*/  FFMA.FTZ R7, R10.reuse, R7, -0.17900948226451873779 ;  /* 0xbe374e430a077423 */ /* 0x040fe20000010007 */
[----:B------:R-:W-:Y:S01]  /*1c90*/  F2FP.BF16.F32.PACK_AB R18, R13, R18 ;  /* 0x000000120d12723e */ /* 0x000fe200000010ff */
[C---:B------:R-:W-:Y:S01]  /*1ca0*/  FFMA.FTZ R6, R11.reuse, R6, -0.17900948226451873779 ;  /* 0xbe374e430b067423 */ /* 0x040fe20000010006 */
[----:B------:R-:W-:Y:S01]  /*1cb0*/  STS [R21+UR6+0x80], R16 ;  /* 0x0000801015007988 */ /* 0x000fe20008000806 */
[C---:B------:R-:W-:Y:S01]  /*1cc0*/  FFMA.FTZ R7, R10.reuse, R7, 0.20512372255325317383 ;  /* 0x3e520bf40a077423 */ /* 0x040fe20000010007 */
[----:B------:R-:W0:Y:S01]  /*1cd0*/  LDC R23, c[0x0][0x3e8] ;  /* 0x0000fa00ff177b82 */ /* 0x000e220000000800 */
[----:B------:R-:W-:Y:S01]  /*1ce0*/  FFMA.FTZ R6, R11, R6, 0.20512372255325317383 ;  /* 0x3e520bf40b067423 */ /* 0x000fe20000010006 */
[----:B------:R1:W-:Y:S01]  /*1cf0*/  STS [R19+UR6+0x100], R15 ;  /* 0x0001000f13007988 */ /* 0x0003e20008000806 */
[----:B------:R-:W-:-:S02]  /*1d00*/  FFMA.FTZ R7, R10, R7, -0.24046532809734344482 ;  /* 0xbe763c8b0a077423 */ /* 0x000fc40000010007 */
[C---:B------:R-:W-:Y:S01]  /*1d10*/  FFMA.FTZ R6, R11.reuse, R6, -0.24046532809734344482 ;  /* 0xbe763c8b0b067423 */ /* 0x040fe20000010006 */
[----:B------:R-:W-:Y:S01]  /*1d20*/  STS [R19+UR6+0x180], R18 ;  /* 0x0001801213007988 */ /* 0x000fe20008000806 */
[C---:B------:R-:W-:Y:S02]  /*1d30*/  FFMA.FTZ R7, R10.reuse, R7, 0.28857114911079406738 ;  /* 0x3e93bf990a077423 */ /* 0x040fe40000010007 */
[C---:B------:R-:W-:Y:S01]  /*1d40*/  FFMA.FTZ R6, R11.reuse, R6, 0.28857114911079406738 ;  /* 0x3e93bf990b067423 */ /* 0x040fe20000010006 */
[----:B------:R-:W-:Y:S01]  /*1d50*/  BAR.SYNC.DEFER_BLOCKING 0x0 ;  /* 0x0000000000007b1d */ /* 0x000fe20000010000 */
[C---:B------:R-:W-:Y:S01]  /*1d60*/  FFMA.FTZ R7, R10.reuse, R7, -0.36067417263984680176 ;  /* 0xbeb8aa490a077423 */ /* 0x040fe20000010007 */
[----:B-1----:R-:W-:Y:S01]  /*1d70*/  I2FP.F32.S32 R15, R14 ;  /* 0x0000000e000f7245 */ /* 0x002fe20000201400 */
[----:B------:R-:W-:Y:S02]  /*1d80*/  FFMA.FTZ R6, R11, R6, -0.36067417263984680176 ;  /* 0xbeb8aa490b067423 */ /* 0x000fe40000010006 */
[----:B------:R-:W-:-:S02]  /*1d90*/  FFMA.FTZ R13, R10, R7, 0.48089820146560668945 ;  /* 0x3ef6384a0a0d7423 */ /* 0x000fc40000010007 */
[C---:B------:R-:W-:Y:S02]  /*1da0*/  FFMA.FTZ R12, R11.reuse, R6, 0.48089820146560668945 ;  /* 0x3ef6384a0b0c7423 */ /* 0x040fe40000010006 */
[----:B------:R-:W1:Y:S01]  /*1db0*/  LDC.64 R6, c[0x0][0x398] ;  /* 0x0000e600ff067b82 */ /* 0x000e620000000a00 */
[C---:B------:R-:W-:Y:S01]  /*1dc0*/  FFMA.FTZ R13, R10.reuse, R13, -0.72134751081466674805 ;  /* 0xbf38aa3b0a0d7423 */ /* 0x040fe2000001000d */
[C---:B------:R-:W-:Y:S01]  /*1dd0*/  FFMA.FTZ R16, R11.reuse, R12, -0.72134751081466674805 ;  /* 0xbf38aa3b0b107423 */ /* 0x040fe2000001000c */
[----:B------:R-:W-:Y:S02]  /*1de0*/  FSEL R12, RZ, -23, P2 ;  /* 0xc1b80000ff0c7808 */ /* 0x000fe40001000000 */
[C---:B------:R-:W-:Y:S01]  /*1df0*/  FMUL R13, R10.reuse, R13 ;  /* 0x0000000d0a0d7220 */ /* 0x040fe20000400000 */
[----:B------:R-:W-:Y:S01]  /*1e00*/  FMUL R16, R11, R16 ;  /* 0x000000100b107220 */ /* 0x000fe20000400000 */
[----:B------:R-:W-:Y:S01]  /*1e10*/  ISETP.GE.U32.AND P2, PT, R5, 0x7f800000, PT ;  /* 0x7f8000000500780c */ /* 0x000fe20003f46070 */
[----:B------:R-:W-:Y:S01]  /*1e20*/  FFMA.FTZ R12, R15, 1.1920928955078125e-07, R12 ;  /* 0x340000000f0c7823 */ /* 0x000fe2000001000c */
[C---:B------:R-:W-:Y:S01]  /*1e30*/  FMUL R13, R10.reuse, R13 ;  /* 0x0000000d0a0d7220 */ /* 0x040fe20000400000 */
[C---:B------:R-:W-:Y:S01]  /*1e40*/  FMUL R16, R11.reuse, R16 ;  /* 0x000000100b107220 */ /* 0x040fe20000400000 */
[----:B------:R-:W2:Y:S02]  /*1e50*/  LDC.64 R14, c[0x0][0x3a0] ;  /* 0x0000e800ff0e7b82 */ /* 0x000ea40000000a00 */
[----:B------:R-:W-:Y:S01]  /*1e60*/  FFMA.FTZ R13, R10, 1.4426950216293334961, R13 ;  /* 0x3fb8aa3b0a0d7823 */ /* 0x000fe2000001000d */
[----:B------:R-:W-:Y:S01]  /*1e70*/  IMAD R10, R38, UR5, RZ ;  /* 0x00000005260a7c24 */ /* 0x000fe2000f8e02ff */
[----:B------:R3:W4:Y:S01]  /*1e80*/  LDS R17, [R9+UR6] ;  /* 0x0000000609117984 */ /* 0x0007220008000800 */
[----:B------:R-:W-:Y:S01]  /*1e90*/  FFMA.FTZ R11, R11, 1.4426950216293334961, R16 ;  /* 0x3fb8aa3b0b0b7823 */ /* 0x000fe20000010010 */
[----:B------:R-:W-:Y:S01]  /*1ea0*/  UIMAD.WIDE UR4, UR4, 0x2, URZ ;  /* 0x00000002040478a5 */ /* 0x000fe2000f8e02ff */
[----:B------:R-:W-:Y:S01]  /*1eb0*/  FADD R8, R8, R13 ;  /* 0x0000000d08087221 */ /* 0x000fe20000000000 */
[----:B------:R-:W-:Y:S01]  /*1ec0*/  @P1 MOV R13, 0x7f800000 ;  /* 0x7f800000000d1802 */ /* 0x000fe20000000f00 */
[----:B------:R-:W-:Y:S01]  /*1ed0*/  FADD R11, R12, R11 ;  /* 0x0000000b0c0b7221 */ /* 0x000fe20000000000 */
[----:B------:R-:W-:Y:S01]  /*1ee0*/  SHF.R.U32.HI R12, RZ, 0x5, R0 ;  /* 0x00000005ff0c7819 */ /* 0x000fe20000011600 */
[----:B---3--:R-:W-:-:S02]  /*1ef0*/  IMAD.SHL.U32 R9, R10, 0x2, RZ ;  /* 0x000000020a097824 */ /* 0x008fc400078e00ff */
[----:B------:R-:W-:Y:S01]  /*1f00*/  @P1 FFMA.FTZ R8, R4, R13, +INF ;  /* 0x7f80000004081423 */ /* 0x000fe2000001000d */
[----:B------:R-:W-:Y:S01]  /*1f10*/  IMAD.HI R10, R10, 0x2, RZ ;  /* 0x000000020a0a7827 */ /* 0x000fe200078e02ff */
[----:B------:R-:W-:Y:S02]  /*1f20*/  FSETP.NEU.AND P1, PT, R5, RZ, PT ;  /* 0x000000ff0500720b */ /* 0x000fe40003f2d000 */
[----:B-1----:R-:W-:Y:S01]  /*1f30*/  IADD3 R9, P3, P4, R9, UR7, R6 ;  /* 0x0000000709097c10 */ /* 0x002fe2000fc7e006 */
[----:B------:R-:W1:Y:S01]  /*1f40*/  LDCU UR4, c[0x0][0x3ec] ;  /* 0x00007d80ff0477ac */ /* 0x000e620008000800 */
[----:B------:R-:W-:Y:S02]  /*1f50*/  SGXT.U32 R6, R12, 0x3 ;  /* 0x000000030c06781a */ /* 0x000fe40000000000 */
[----:B------:R-:W-:Y:S01]  /*1f60*/  IADD3.X R12, PT, PT, R10, UR5, R7, P3, P4 ;  /* 0x000000050a0c7c10 */ /* 0x000fe20009fe8407 */
[----:B------:R-:W-:Y:S01]  /*1f70*/  @P2 IMAD.MOV.U32 R10, RZ, RZ, 0x7f800000 ;  /* 0x7f800000ff0a2424 */ /* 0x000fe200078e00ff */
[----:B------:R-:W-:Y:S01]  /*1f80*/  LOP3.LUT R7, R3, 0x40, RZ, 0xc0, !PT ;  /* 0x0000004003077812 */ /* 0x000fe200078ec0ff */
[----:B0-----:R-:W-:Y:S01]  /*1f90*/  IMAD R6, R6, R23, RZ ;  /* 0x0000001706067224 */ /* 0x001fe200078e02ff */
[----:B------:R-:W-:Y:S01]  /*1fa0*/  FSEL R8, R8, -INF , P0 ;  /* 0xff80000008087808 */ /* 0x000fe20000000000 */
[----:B------:R-:W-:Y:S01]  /*1fb0*/  @P2 FFMA.FTZ R11, R5, R10, +INF ;  /* 0x7f800000050b2423 */ /* 0x000fe2000001000a */
[----:B------:R-:W-:Y:S01]  /*1fc0*/  IADD3 R10, PT, PT, R7, R2, RZ ;  /* 0x00000002070a7210 */ /* 0x000fe20007ffe0ff */
[----:B------:R-:W-:Y:S01]  /*1fd0*/  IMAD R3, R23, 0x8, R6 ;  /* 0x0000000817037824 */ /* 0x000fe200078e0206 */
[----:B------:R-:W-:Y:S01]  /*1fe0*/  LEA R4, P3, R6, R9, 0x1 ;  /* 0x0000000906047211 */ /* 0x000fe200078608ff */
[----:B------:R-:W-:Y:S01]  /*1ff0*/  FFMA R8, R8, 0.69314718246459960938, R29 ;  /* 0x3f31721808087823 */ /* 0x000fe2000000001d */
[C---:B------:R-:W-:Y:S01]  /*2000*/  LOP3.LUT P0, RZ, R0.reuse, 0xe0, RZ, 0xc0, !PT ;  /* 0x000000e000ff7812 */ /* 0x040fe2000780c0ff */
[----:B------:R-:W-:Y:S01]  /*2010*/  IMAD.SHL.U32 R0, R0, 0x2, RZ ;  /* 0x0000000200007824 */ /* 0x000fe200078e00ff */
[----:B------:R-:W-:-:S02]  /*2020*/  LEA.HI.X.SX32 R5, R6, R12, 0x1, P3 ;  /* 0x0000000c06057211 */ /* 0x000fc400018f0eff */
[----:B------:R-:W-:Y:S01]  /*2030*/  LEA R6, P2, R3, R9, 0x1 ;  /* 0x0000000903067211 */ /* 0x000fe200078408ff */
[----:B-1----:R-:W-:Y:S01]  /*2040*/  UIMAD UR4, UR10, UR4, URZ ;  /* 0x000000040a0472a4 */ /* 0x002fe2000f8e02ff */
[----:B------:R-:W-:Y:S02]  /*2050*/  FSEL R11, R11, -INF , P1 ;  /* 0xff8000000b0b7808 */ /* 0x000fe40000800000 */
[----:B------:R-:W-:Y:S01]  /*2060*/  LEA.HI.X.SX32 R7, R3, R12, 0x1, P2 ;  /* 0x0000000c03077211 */ /* 0x000fe200010f0eff */
[----:B------:R-:W-:Y:S01]  /*2070*/  USHF.L.U32 UR7, UR4, 0x2, URZ ;  /* 0x0000000204077899 */ /* 0x000fe200080006ff */
[----:B------:R-:W-:Y:S01]  /*2080*/  LOP3.LUT R0, R0, 0x78, RZ, 0xc0, !PT ;  /* 0x0000007800007812 */ /* 0x000fe200078ec0ff */
[----:B------:R-:W-:Y:S01]  /*2090*/  FFMA R9, R11, 0.69314718246459960938, R28 ;  /* 0x3f3172180b097823 */ /* 0x000fe2000000001c */
[C---:B------:R-:W-:Y:S01]  /*20a0*/  SHF.L.U32 R3, R38.reuse, 0x2, RZ ;  /* 0x0000000226037819 */ /* 0x040fe200000006ff */
[----:B----4-:R0:W-:Y:S01]  /*20b0*/  STG.E.U16 desc[UR16][R4.64], R17 ;  /* 0x0000001104007986 */ /* 0x0101e2000c101510 */
[----:B------:R-:W-:Y:S01]  /*20c0*/  UIMAD.WIDE UR4, UR4, 0x4, URZ ;  /* 0x00000004040478a5 */ /* 0x000fe2000f8e02ff */
[----:B------:R-:W-:Y:S01]  /*20d0*/  IMAD.HI R38, R38, 0x4, RZ ;  /* 0x0000000426267827 */ /* 0x000fe200078e02ff */
[----:B--2---:R-:W-:-:S04]  /*20e0*/  IADD3 R2, P1, P2, R3, UR7, R14 ;  /* 0x0000000703027c10 */ /* 0x004fc8000fa3e00e */
[----:B------:R-:W-:Y:S02]  /*20f0*/  IADD3.X R3, PT, PT, R38, UR5, R15, P1, P2 ;  /* 0x0000000526037c10 */ /* 0x000fe40008fe440f */
[----:B0-----:R-:W-:-:S05]  /*2100*/  PRMT R5, R17, 0x7632, R5 ;  /* 0x0000763211057816 */ /* 0x001fca0000000005 */
[----:B------:R0:W-:Y:S01]  /*2110*/  STG.E.U16 desc[UR16][R6.64], R5 ;  /* 0x0000000506007986 */ /* 0x0001e2000c101510 */
[----:B------:R-:W-:Y:S06]  /*2120*/  BAR.SYNC.DEFER_BLOCKING 0x0 ;  /* 0x0000000000007b1d */ /* 0x000fec0000010000 */
[----:B------:R0:W-:Y:S02]  /*2130*/  STS.64 [R0+UR6], R8 ;  /* 0x0000000800007988 */ /* 0x0001e40008000a06 */
[----:B------:R-:W-:Y:S06]  /*2140*/  BAR.SYNC.DEFER_BLOCKING 0x0 ;  /* 0x0000000000007b1d */ /* 0x000fec0000010000 */
[----:B------:R-:W-:Y:S05]  /*2150*/  @P0 EXIT ;  /* 0x000000000000094d */ /* 0x000fea0003800000 */
[----:B0-----:R-:W0:Y:S04]  /*2160*/  LDS R5, [R10] ;  /* 0x000000000a057984 */ /* 0x001e280000000800 */
[----:B0-----:R-:W-:Y:S01]  /*2170*/  STG.E desc[UR16][R2.64], R5 ;  /* 0x0000000502007986 */ /* 0x001fe2000c101910 */
[----:B------:R-:W-:Y:S05]  /*2180*/  EXIT ;  /* 0x000000000000794d */ /* 0x000fea0003800000 */
.L_x_2:
[----:B------:R-:W-:-:S00]  /*2190*/  BRA `(.L_x_2) ;  /* 0xfffffffc00fc7947 */ /* 0x000fc0000383ffff */
[----:B------:R-:W-:-:S00]  /*21a0*/  NOP ;  /* 0x0000000000007918 */ /* 0x000fc00000000000 */
        /* <DEDUP_REMOVED lines=13> */
.L_x_3:


//--------------------- .nv.global.init           --------------------------
	.section	.nv.global.init,"aw",@progbits
.nv.global.init:
	.type		_$_str,@object
	.size		_$_str,(.L_0 - _$_str)
_$_str:
        /*0000*/ 	.byte	0x5f, 0x5f, 0x43, 0x55, 0x44, 0x41, 0x5f, 0x46, 0x54, 0x5a, 0x00
.L_0:


//--------------------- .nv.shared.attn_fwd       --------------------------
	.section	.nv.shared.attn_fwd,"aw",@nobits
	.sectionflags	@""
	.align	16
	.zero		1024


//--------------------- .nv.shared.reserved.0     --------------------------
	.section	.nv.shared.reserved.0,"aw",@nobits
	.weak		__nv_reservedSMEM_offset_0_alias
	.size		__nv_reservedSMEM_offset_0_alias, 0, 64
	.other		__nv_reservedSMEM_offset_0_alias,@"STO_CUDA_RESERVED_SHARED STV_DEFAULT"
__nv_reservedSMEM_offset_0_alias:
	.zero		0
	.zero		64


//--------------------- .nv.constant0.attn_fwd    --------------------------
	.section	.nv.constant0.attn_fwd,"a",@progbits
	.sectionflags	@""
	.align	4
.nv.constant0.attn_fwd:
	.zero		1032


//--------------------- SYMBOLS --------------------------

	.type		.nv.reservedSmem.offset0,@object
	.size		.nv.reservedSmem.offset0,0x4
	.type		.nv.reservedSmem.cap,@object
	.size		.nv.reservedSmem.cap,0x4
